// auto-generated by cutlass_sweep.gemm — config: {"arch": "sm_100", "cluster_m": 2, "cluster_n": 1, "dtype": "e4m3", "dtype_b": "e4m3", "layout": "nt", "stages": 0, "tile_k": 256, "tile_m": 64, "tile_n": 176}
#include "cutlass/cutlass.h"
#include "cutlass/gemm/collective/collective_builder.hpp"
#include "cutlass/gemm/device/gemm_universal_adapter.h"
#include "cutlass/gemm/kernel/gemm_universal.hpp"
#include "cutlass/epilogue/collective/collective_builder.hpp"

using ElemA = cutlass::float_e4m3_t;
using ElemB = cutlass::float_e4m3_t;
using ElemCD = cutlass::float_e4m3_t;
using Acc  = float;
using TileShape    = cute::Shape<cute::_64, cute::_176, cute::_256>;
using ClusterShape = cute::Shape<cute::_2, cute::_1, cute::_1>;

using CollectiveEpilogue = typename cutlass::epilogue::collective::CollectiveBuilder<
    cutlass::arch::Sm100, cutlass::arch::OpClassTensorOp,
    TileShape, ClusterShape,
    cutlass::epilogue::collective::EpilogueTileAuto,
    Acc, Acc,
    ElemCD, cutlass::layout::RowMajor, 128 / cutlass::sizeof_bits<ElemCD>::value,
    ElemCD, cutlass::layout::RowMajor, 128 / cutlass::sizeof_bits<ElemCD>::value,
    cutlass::epilogue::collective::EpilogueScheduleAuto
  >::CollectiveOp;

using CollectiveMainloop = typename cutlass::gemm::collective::CollectiveBuilder<
    cutlass::arch::Sm100, cutlass::arch::OpClassTensorOp,
    ElemA, cutlass::layout::RowMajor, 128 / cutlass::sizeof_bits<ElemA>::value,
    ElemB, cutlass::layout::ColumnMajor, 128 / cutlass::sizeof_bits<ElemB>::value,
    Acc,
    TileShape, ClusterShape,
    cutlass::gemm::collective::StageCountAutoCarveout<static_cast<int>(sizeof(typename CollectiveEpilogue::SharedStorage))>,
    cutlass::gemm::collective::KernelScheduleAuto
  >::CollectiveOp;

using GemmKernel = cutlass::gemm::kernel::GemmUniversal<
    cute::Shape<int,int,int,int>,
    CollectiveMainloop,
    CollectiveEpilogue
>;
using Gemm = cutlass::gemm::device::GemmUniversalAdapter<GemmKernel>;

// Force the device kernel symbol into the cubin without needing a host main.
auto* _anchor = &cutlass::device_kernel<GemmKernel>;


// ===== COMPILED SASS (sm_100a) =====

	.target	sm_100a

	.elftype	@"ET_EXEC"


//--------------------- .note.nv.tkinfo           --------------------------
	.section	.note.nv.tkinfo,"",@"SHT_NOTE"
	.sectionflags	@"SHF_NOTE_NV_TKINFO"
	.tkinfo
        /*0018*/ 	.word	0x00000002
        /*0030*/ 	.string	""
        /*0030*/ 	.string	"ptxas"
        /*0030*/ 	.string	"Cuda compilation tools, release 13.0, V13.0.88"
        /*0030*/ 	.string	"Build cuda_13.0.r13.0/compiler.36424714_0"
        /*0030*/ 	.string	"-arch sm_100a -m 64 "



//--------------------- .note.nv.cuinfo           --------------------------
	.section	.note.nv.cuinfo,"",@"SHT_NOTE"
	.sectionflags	@"SHF_NOTE_NV_CUINFO"
        /*0018*/ 	.short	0x0002
        /*001a*/ 	.short	0x0064
        /*001c*/ 	.short	0x0082
	.zero		2


//--------------------- .nv.info                  --------------------------
	.section	.nv.info,"",@"SHT_CUDA_INFO"
	.align	4


	//----- nvinfo : EIATTR_REGCOUNT
	.align		4
        /*0000*/ 	.byte	0x04, 0x2f
        /*0002*/ 	.short	(.L_16 - .L_15)
	.align		4
.L_15:
        /*0004*/ 	.word	index@(_ZN7cutlass13device_kernelINS_4gemm6kernel13GemmUniversalIN4cute5tupleIJiiiiEEENS1_10collective13CollectiveMmaINS1_35MainloopSm100TmaUmmaWarpSpecializedILi3ELi2ELi4ENS5_IJNS4_1CILi2EEENSA_ILi1EEESC_EEEEENS5_IJNSA_ILi64EEENSA_ILi176EEENSA_ILi256EEEEEENS_12float_e4m3_tENS5_IJlSC_lEEESJ_SK_NS4_8TiledMMAINS4_8MMA_AtomIJNS4_10MMA_TraitsINS4_19SM100_MMA_F8F6F4_SSEJSJ_SJ_fSF_SG_NS4_17integral_constantINS4_4UMMA5MajorELSR_0EEESS_NSP_INSQ_7ScaleInELST_0EEESU_EEEEEENS4_6LayoutINS5_IJSC_SC_SC_EEENS5_IJNSA_ILi0EEESZ_SZ_EEEEENS5_IJNS4_10UnderscoreES12_S12_EEEEENS4_13SM90_TMA_LOADENS4_14ComposedLayoutINS4_7SwizzleILi3ELi4ELi3EEENS4_18smem_ptr_flag_bitsILi8EEENSX_INS5_IJNSA_ILi8EEENSA_ILi128EEEEEENS5_IJS1C_SC_EEEEEEEvNS4_8identityENS4_23SM90_TMA_LOAD_MULTICASTES1G_vS1H_EENS_8epilogue10collective18CollectiveEpilogueINS1K_23Sm100TmaWarpSpecializedILi1ELi1ELi88ELb0ELb0EEEJSI_NS5_IJNSX_ISF_SC_EENSX_ISG_SC_EEEEESJ_SK_SJ_SK_NS1K_6fusion15FusionCallbacksIS1O_NS1S_17LinearCombinationISJ_fSJ_fLNS_15FloatRoundStyleE2EEESI_S1R_JEEENS4_5SM1004TMEM4LOAD25SM100_TMEM_LOAD_16dp32b8xES15_NS16_INS17_ILi0ELi4ELi3EEES1A_NSX_INS5_IJS1B_NSA_ILi16EEEEEENS5_IJS23_SC_EEEEEEENS4_39AutoVectorizingCopyWithAssumedAlignmentILi128EEENS4_14SM90_TMA_STOREES27_S29_S29_EEEvvEEEEvNT_6ParamsE)
        /*0008*/ 	.word	0x000000c4


	//----- nvinfo : EIATTR_FRAME_SIZE
	.align		4
.L_16:
        /*000c*/ 	.byte	0x04, 0x11
        /*000e*/ 	.short	(.L_18 - .L_17)
	.align		4
.L_17:
        /*0010*/ 	.word	index@($__internal_2_$__cuda_sm10x_tcgen05_guardrail_trap_unallocated_columns_being_dealloced)
        /*0014*/ 	.word	0x00000000


	//----- nvinfo : EIATTR_FRAME_SIZE
	.align		4
.L_18:
        /*0018*/ 	.byte	0x04, 0x11
        /*001a*/ 	.short	(.L_20 - .L_19)
	.align		4
.L_19:
        /*001c*/ 	.word	index@($__internal_1_$__cuda_sm10x_tcgen05_guardrail_trap_phase_invalid_during_alloc)
        /*0020*/ 	.word	0x00000000


	//----- nvinfo : EIATTR_FRAME_SIZE
	.align		4
.L_20:
        /*0024*/ 	.byte	0x04, 0x11
        /*0026*/ 	.short	(.L_22 - .L_21)
	.align		4
.L_21:
        /*0028*/ 	.word	index@($__internal_0_$__cuda_sm10x_tcgen05_guardrail_trap_col_being_dealloced_not_returned_by_alloc)
        /*002c*/ 	.word	0x00000000


	//----- nvinfo : EIATTR_FRAME_SIZE
	.align		4
.L_22:
        /*0030*/ 	.byte	0x04, 0x11
        /*0032*/ 	.short	(.L_24 - .L_23)
	.align		4
.L_23:
        /*0034*/ 	.word	index@(_ZN7cutlass13device_kernelINS_4gemm6kernel13GemmUniversalIN4cute5tupleIJiiiiEEENS1_10collective13CollectiveMmaINS1_35MainloopSm100TmaUmmaWarpSpecializedILi3ELi2ELi4ENS5_IJNS4_1CILi2EEENSA_ILi1EEESC_EEEEENS5_IJNSA_ILi64EEENSA_ILi176EEENSA_ILi256EEEEEENS_12float_e4m3_tENS5_IJlSC_lEEESJ_SK_NS4_8TiledMMAINS4_8MMA_AtomIJNS4_10MMA_TraitsINS4_19SM100_MMA_F8F6F4_SSEJSJ_SJ_fSF_SG_NS4_17integral_constantINS4_4UMMA5MajorELSR_0EEESS_NSP_INSQ_7ScaleInELST_0EEESU_EEEEEENS4_6LayoutINS5_IJSC_SC_SC_EEENS5_IJNSA_ILi0EEESZ_SZ_EEEEENS5_IJNS4_10UnderscoreES12_S12_EEEEENS4_13SM90_TMA_LOADENS4_14ComposedLayoutINS4_7SwizzleILi3ELi4ELi3EEENS4_18smem_ptr_flag_bitsILi8EEENSX_INS5_IJNSA_ILi8EEENSA_ILi128EEEEEENS5_IJS1C_SC_EEEEEEEvNS4_8identityENS4_23SM90_TMA_LOAD_MULTICASTES1G_vS1H_EENS_8epilogue10collective18CollectiveEpilogueINS1K_23Sm100TmaWarpSpecializedILi1ELi1ELi88ELb0ELb0EEEJSI_NS5_IJNSX_ISF_SC_EENSX_ISG_SC_EEEEESJ_SK_SJ_SK_NS1K_6fusion15FusionCallbacksIS1O_NS1S_17LinearCombinationISJ_fSJ_fLNS_15FloatRoundStyleE2EEESI_S1R_JEEENS4_5SM1004TMEM4LOAD25SM100_TMEM_LOAD_16dp32b8xES15_NS16_INS17_ILi0ELi4ELi3EEES1A_NSX_INS5_IJS1B_NSA_ILi16EEEEEENS5_IJS23_SC_EEEEEEENS4_39AutoVectorizingCopyWithAssumedAlignmentILi128EEENS4_14SM90_TMA_STOREES27_S29_S29_EEEvvEEEEvNT_6ParamsE)
        /*0038*/ 	.word	0x00000000


	//----- nvinfo : EIATTR_MIN_STACK_SIZE
	.align		4
.L_24:
        /*003c*/ 	.byte	0x04, 0x12
        /*003e*/ 	.short	(.L_26 - .L_25)
	.align		4
.L_25:
        /*0040*/ 	.word	index@(_ZN7cutlass13device_kernelINS_4gemm6kernel13GemmUniversalIN4cute5tupleIJiiiiEEENS1_10collective13CollectiveMmaINS1_35MainloopSm100TmaUmmaWarpSpecializedILi3ELi2ELi4ENS5_IJNS4_1CILi2EEENSA_ILi1EEESC_EEEEENS5_IJNSA_ILi64EEENSA_ILi176EEENSA_ILi256EEEEEENS_12float_e4m3_tENS5_IJlSC_lEEESJ_SK_NS4_8TiledMMAINS4_8MMA_AtomIJNS4_10MMA_TraitsINS4_19SM100_MMA_F8F6F4_SSEJSJ_SJ_fSF_SG_NS4_17integral_constantINS4_4UMMA5MajorELSR_0EEESS_NSP_INSQ_7ScaleInELST_0EEESU_EEEEEENS4_6LayoutINS5_IJSC_SC_SC_EEENS5_IJNSA_ILi0EEESZ_SZ_EEEEENS5_IJNS4_10UnderscoreES12_S12_EEEEENS4_13SM90_TMA_LOADENS4_14ComposedLayoutINS4_7SwizzleILi3ELi4ELi3EEENS4_18smem_ptr_flag_bitsILi8EEENSX_INS5_IJNSA_ILi8EEENSA_ILi128EEEEEENS5_IJS1C_SC_EEEEEEEvNS4_8identityENS4_23SM90_TMA_LOAD_MULTICASTES1G_vS1H_EENS_8epilogue10collective18CollectiveEpilogueINS1K_23Sm100TmaWarpSpecializedILi1ELi1ELi88ELb0ELb0EEEJSI_NS5_IJNSX_ISF_SC_EENSX_ISG_SC_EEEEESJ_SK_SJ_SK_NS1K_6fusion15FusionCallbacksIS1O_NS1S_17LinearCombinationISJ_fSJ_fLNS_15FloatRoundStyleE2EEESI_S1R_JEEENS4_5SM1004TMEM4LOAD25SM100_TMEM_LOAD_16dp32b8xES15_NS16_INS17_ILi0ELi4ELi3EEES1A_NSX_INS5_IJS1B_NSA_ILi16EEEEEENS5_IJS23_SC_EEEEEEENS4_39AutoVectorizingCopyWithAssumedAlignmentILi128EEENS4_14SM90_TMA_STOREES27_S29_S29_EEEvvEEEEvNT_6ParamsE)
        /*0044*/ 	.word	0x00000000
.L_26:


//--------------------- .nv.compat                --------------------------
	.section	.nv.compat,"",@"SHT_CUDA_COMPAT_INFO"
	.align	4
        /*0000*/ 	.byte	0x02, 0x09, 0x01, 0x00, 0x02, 0x02, 0x02, 0x00, 0x02, 0x05, 0x05, 0x00, 0x03, 0x07, 0x01, 0x01
        /*0010*/ 	.byte	0x02, 0x03, 0x01, 0x00, 0x02, 0x06, 0x01, 0x00, 0x04, 0x0b, 0x08, 0x00, 0x09, 0x00, 0x00, 0x00
        /*0020*/ 	.byte	0x00, 0x00, 0x00, 0x00


//--------------------- .nv.info._ZN7cutlass13device_kernelINS_4gemm6kernel13GemmUniversalIN4cute5tupleIJiiiiEEENS1_10collective13CollectiveMmaINS1_35MainloopSm100TmaUmmaWarpSpecializedILi3ELi2ELi4ENS5_IJNS4_1CILi2EEENSA_ILi1EEESC_EEEEENS5_IJNSA_ILi64EEENSA_ILi176EEENSA_ILi256EEEEEENS_12float_e4m3_tENS5_IJlSC_lEEESJ_SK_NS4_8TiledMMAINS4_8MMA_AtomIJNS4_10MMA_TraitsINS4_19SM100_MMA_F8F6F4_SSEJSJ_SJ_fSF_SG_NS4_17integral_constantINS4_4UMMA5MajorELSR_0EEESS_NSP_INSQ_7ScaleInELST_0EEESU_EEEEEENS4_6LayoutINS5_IJSC_SC_SC_EEENS5_IJNSA_ILi0EEESZ_SZ_EEEEENS5_IJNS4_10UnderscoreES12_S12_EEEEENS4_13SM90_TMA_LOADENS4_14ComposedLayoutINS4_7SwizzleILi3ELi4ELi3EEENS4_18smem_ptr_flag_bitsILi8EEENSX_INS5_IJNSA_ILi8EEENSA_ILi128EEEEEENS5_IJS1C_SC_EEEEEEEvNS4_8identityENS4_23SM90_TMA_LOAD_MULTICASTES1G_vS1H_EENS_8epilogue10collective18CollectiveEpilogueINS1K_23Sm100TmaWarpSpecializedILi1ELi1ELi88ELb0ELb0EEEJSI_NS5_IJNSX_ISF_SC_EENSX_ISG_SC_EEEEESJ_SK_SJ_SK_NS1K_6fusion15FusionCallbacksIS1O_NS1S_17LinearCombinationISJ_fSJ_fLNS_15FloatRoundStyleE2EEESI_S1R_JEEENS4_5SM1004TMEM4LOAD25SM100_TMEM_LOAD_16dp32b8xES15_NS16_INS17_ILi0ELi4ELi3EEES1A_NSX_INS5_IJS1B_NSA_ILi16EEEEEENS5_IJS23_SC_EEEEEEENS4_39AutoVectorizingCopyWithAssumedAlignmentILi128EEENS4_14SM90_TMA_STOREES27_S29_S29_EEEvvEEEEvNT_6ParamsE --------------------------
	.section	.nv.info._ZN7cutlass13device_kernelINS_4gemm6kernel13GemmUniversalIN4cute5tupleIJiiiiEEENS1_10collective13CollectiveMmaINS1_35MainloopSm100TmaUmmaWarpSpecializedILi3ELi2ELi4ENS5_IJNS4_1CILi2EEENSA_ILi1EEESC_EEEEENS5_IJNSA_ILi64EEENSA_ILi176EEENSA_ILi256EEEEEENS_12float_e4m3_tENS5_IJlSC_lEEESJ_SK_NS4_8TiledMMAINS4_8MMA_AtomIJNS4_10MMA_TraitsINS4_19SM100_MMA_F8F6F4_SSEJSJ_SJ_fSF_SG_NS4_17integral_constantINS4_4UMMA5MajorELSR_0EEESS_NSP_INSQ_7ScaleInELST_0EEESU_EEEEEENS4_6LayoutINS5_IJSC_SC_SC_EEENS5_IJNSA_ILi0EEESZ_SZ_EEEEENS5_IJNS4_10UnderscoreES12_S12_EEEEENS4_13SM90_TMA_LOADENS4_14ComposedLayoutINS4_7SwizzleILi3ELi4ELi3EEENS4_18smem_ptr_flag_bitsILi8EEENSX_INS5_IJNSA_ILi8EEENSA_ILi128EEEEEENS5_IJS1C_SC_EEEEEEEvNS4_8identityENS4_23SM90_TMA_LOAD_MULTICASTES1G_vS1H_EENS_8epilogue10collective18CollectiveEpilogueINS1K_23Sm100TmaWarpSpecializedILi1ELi1ELi88ELb0ELb0EEEJSI_NS5_IJNSX_ISF_SC_EENSX_ISG_SC_EEEEESJ_SK_SJ_SK_NS1K_6fusion15FusionCallbacksIS1O_NS1S_17LinearCombinationISJ_fSJ_fLNS_15FloatRoundStyleE2EEESI_S1R_JEEENS4_5SM1004TMEM4LOAD25SM100_TMEM_LOAD_16dp32b8xES15_NS16_INS17_ILi0ELi4ELi3EEES1A_NSX_INS5_IJS1B_NSA_ILi16EEEEEENS5_IJS23_SC_EEEEEEENS4_39AutoVectorizingCopyWithAssumedAlignmentILi128EEENS4_14SM90_TMA_STOREES27_S29_S29_EEEvvEEEEvNT_6ParamsE,"",@"SHT_CUDA_INFO"
	.sectionflags	@""
	.align	4


	//----- nvinfo : EIATTR_CUDA_API_VERSION
	.align		4
        /*0000*/ 	.byte	0x04, 0x37
        /*0002*/ 	.short	(.L_28 - .L_27)
.L_27:
        /*0004*/ 	.word	0x00000082


	//----- nvinfo : EIATTR_KPARAM_INFO
	.align		4
.L_28:
        /*0008*/ 	.byte	0x04, 0x17
        /*000a*/ 	.short	(.L_30 - .L_29)
.L_29:
        /*000c*/ 	.word	0x00000000
        /*0010*/ 	.short	0x0000
        /*0012*/ 	.short	0x0000
        /*0014*/ 	.byte	0x00, 0xf0, 0x01, 0x20


	//----- nvinfo : EIATTR_AT_ENTRY_FRAGMENTS
	.align		4
.L_30:
        /*0018*/ 	.byte	0x04, 0x4f
        /*001a*/ 	.short	(.L_32 - .L_31)


	//   ....[0]....
.L_31:
        /*001c*/ 	.word	0x00000006


	//----- nvinfo : EIATTR_RESERVED_SMEM_USED
	.align		4
.L_32:
        /*0020*/ 	.byte	0x01, 0x41
	.zero		2


	//----- nvinfo : EIATTR_SPARSE_MMA_MASK
	.align		4
        /*0024*/ 	.byte	0x03, 0x50
        /*0026*/ 	.short	0x0000


	//----- nvinfo : EIATTR_TCGEN05_1CTA_USED
	.align		4
        /*0028*/ 	.byte	0x01, 0x51
	.zero		2


	//----- nvinfo : EIATTR_MAXREG_COUNT
	.align		4
        /*002c*/ 	.byte	0x03, 0x1b
        /*002e*/ 	.short	0x00ff


	//----- nvinfo : EIATTR_NUM_BARRIERS
	.align		4
        /*0030*/ 	.byte	0x02, 0x4c
        /*0032*/ 	.byte	0x07
	.zero		1


	//----- nvinfo : EIATTR_EXTERNS
	.align		4
        /*0034*/ 	.byte	0x04, 0x0f
        /*0036*/ 	.short	(.L_34 - .L_33)


	//   ....[0]....
	.align		4
.L_33:
        /*0038*/ 	.word	index@(__assertfail)


	//----- nvinfo : EIATTR_MERCURY_ISA_VERSION
	.align		4
.L_34:
        /*003c*/ 	.byte	0x03, 0x5f
        /*003e*/ 	.short	0x0101


	//----- nvinfo : EIATTR_INT_WARP_WIDE_INSTR_OFFSETS
	.align		4
        /*0040*/ 	.byte	0x04, 0x31
        /*0042*/ 	.short	(.L_36 - .L_35)


	//   ....[0]....
.L_35:
        /*0044*/ 	.word	0x00003e80


	//   ....[1]....
        /*0048*/ 	.word	0x00003ea0


	//   ....[2]....
        /*004c*/ 	.word	0x00003ed0


	//   ....[3]....
        /*0050*/ 	.word	0x00004aa0


	//   ....[4]....
        /*0054*/ 	.word	0x00004ab0


	//   ....[5]....
        /*0058*/ 	.word	0x00004ca0


	//   ....[6]....
        /*005c*/ 	.word	0x00004cc0


	//   ....[7]....
        /*0060*/ 	.word	0x00004ce0


	//   ....[8]....
        /*0064*/ 	.word	0x00004d00


	//   ....[9]....
        /*0068*/ 	.word	0x00004d70


	//   ....[10]....
        /*006c*/ 	.word	0x00004db0


	//   ....[11]....
        /*0070*/ 	.word	0x00004dd0


	//   ....[12]....
        /*0074*/ 	.word	0x00004e30


	//   ....[13]....
        /*0078*/ 	.word	0x00004ea0


	//   ....[14]....
        /*007c*/ 	.word	0x00004ec0


	//----- nvinfo : EIATTR_COOP_GROUP_MASK_REGIDS
	.align		4
.L_36:
        /*0080*/ 	.byte	0x04, 0x29
        /*0082*/ 	.short	(.L_38 - .L_37)


	//   ....[0]....
.L_37:
        /*0084*/ 	.word	0xffffffff


	//   ....[1]....
        /*0088*/ 	.word	0xffffffff


	//   ....[2]....
        /*008c*/ 	.word	0xffffffff


	//   ....[3]....
        /*0090*/ 	.word	0xffffffff


	//   ....[4]....
        /*0094*/ 	.word	0xffffffff


	//   ....[5]....
        /*0098*/ 	.word	0xffffffff


	//   ....[6]....
        /*009c*/ 	.word	0xffffffff


	//   ....[7]....
        /*00a0*/ 	.word	0xffffffff


	//   ....[8]....
        /*00a4*/ 	.word	0xffffffff


	//   ....[9]....
        /*00a8*/ 	.word	0xffffffff


	//   ....[10]....
        /*00ac*/ 	.word	0xffffffff


	//   ....[11]....
        /*00b0*/ 	.word	0xffffffff


	//   ....[12]....
        /*00b4*/ 	.word	0xffffffff


	//   ....[13]....
        /*00b8*/ 	.word	0xffffffff


	//----- nvinfo : EIATTR_COOP_GROUP_INSTR_OFFSETS
	.align		4
.L_38:
        /*00bc*/ 	.byte	0x04, 0x28
        /*00be*/ 	.short	(.L_40 - .L_39)


	//   ....[0]....
.L_39:
        /*00c0*/ 	.word	0x00000090


	//   ....[1]....
        /*00c4*/ 	.word	0x000004c0


	//   ....[2]....
        /*00c8*/ 	.word	0x00000640


	//   ....[3]....
        /*00cc*/ 	.word	0x00000780


	//   ....[4]....
        /*00d0*/ 	.word	0x00000880


	//   ....[5]....
        /*00d4*/ 	.word	0x000009f0


	//   ....[6]....
        /*00d8*/ 	.word	0x00000b90


	//   ....[7]....
        /*00dc*/ 	.word	0x00000d40


	//   ....[8]....
        /*00e0*/ 	.word	0x000020b0


	//   ....[9]....
        /*00e4*/ 	.word	0x00002ec0


	//   ....[10]....
        /*00e8*/ 	.word	0x000030d0


	//   ....[11]....
        /*00ec*/ 	.word	0x00003100


	//   ....[12]....
        /*00f0*/ 	.word	0x00003d60


	//   ....[13]....
        /*00f4*/ 	.word	0x00003f90


	//----- nvinfo : EIATTR_VRC_CTA_INIT_COUNT
	.align		4
.L_40:
        /*00f8*/ 	.byte	0x02, 0x4a
        /*00fa*/ 	.byte	0x80
	.zero		1


	//----- nvinfo : EIATTR_SYSCALL_OFFSETS
	.align		4
        /*00fc*/ 	.byte	0x04, 0x46
        /*00fe*/ 	.short	(.L_42 - .L_41)


	//   ....[0]....
.L_41:
        /*0100*/ 	.word	0x00006180


	//   ....[1]....
        /*0104*/ 	.word	0x00006300


	//   ....[2]....
        /*0108*/ 	.word	0x00006480


	//   ....[3]....
        /*010c*/ 	.word	0x00006600


	//   ....[4]....
        /*0110*/ 	.word	0x00006780


	//   ....[5]....
        /*0114*/ 	.word	0x00006900


	//   ....[6]....
        /*0118*/ 	.word	0x00006a80


	//   ....[7]....
        /*011c*/ 	.word	0x00006c00


	//   ....[8]....
        /*0120*/ 	.word	0x00006d80


	//   ....[9]....
        /*0124*/ 	.word	0x00006f00


	//   ....[10]....
        /*0128*/ 	.word	0x00007080


	//----- nvinfo : EIATTR_MBARRIER_INSTR_OFFSETS
	.align		4
.L_42:
        /*012c*/ 	.byte	0x04, 0x39
        /*012e*/ 	.short	(.L_44 - .L_43)


	//   ....[0]....
.L_43:
        /*0130*/ 	.word	0x000005d0
        /*0134*/ 	.word	0x000000ff
        /*0138*/ 	.word	0x00000000
        /*013c*/ 	.short	0x0100
        /*013e*/ 	.byte	0x07
	.zero		1


	//   ....[1]....
        /*0140*/ 	.word	0x000005e0
        /*0144*/ 	.word	0x000000ff
        /*0148*/ 	.word	0x00000018
        /*014c*/ 	.short	0x0100
        /*014e*/ 	.byte	0x07
	.zero		1


	//   ....[2]....
        /*0150*/ 	.word	0x000005f0
        /*0154*/ 	.word	0x000000ff
        /*0158*/ 	.word	0x00000008
        /*015c*/ 	.short	0x0100
        /*015e*/ 	.byte	0x07
	.zero		1


	//   ....[3]....
        /*0160*/ 	.word	0x00000600
        /*0164*/ 	.word	0x000000ff
        /*0168*/ 	.word	0x00000020
        /*016c*/ 	.short	0x0100
        /*016e*/ 	.byte	0x07
	.zero		1


	//   ....[4]....
        /*0170*/ 	.word	0x00000610
        /*0174*/ 	.word	0x000000ff
        /*0178*/ 	.word	0x00000010
        /*017c*/ 	.short	0x0100
        /*017e*/ 	.byte	0x07
	.zero		1


	//   ....[5]....
        /*0180*/ 	.word	0x00000620
        /*0184*/ 	.word	0x000000ff
        /*0188*/ 	.word	0x00000028
        /*018c*/ 	.short	0x0100
        /*018e*/ 	.byte	0x07
	.zero		1


	//   ....[6]....
        /*0190*/ 	.word	0x00000750
        /*0194*/ 	.word	0x000000ff
        /*0198*/ 	.word	0x00000030
        /*019c*/ 	.short	0x0100
        /*019e*/ 	.byte	0x07
	.zero		1


	//   ....[7]....
        /*01a0*/ 	.word	0x00000760
        /*01a4*/ 	.word	0x000000ff
        /*01a8*/ 	.word	0x00000038
        /*01ac*/ 	.short	0x0100
        /*01ae*/ 	.byte	0x07
	.zero		1


	//   ....[8]....
        /*01b0*/ 	.word	0x00000850
        /*01b4*/ 	.word	0x000000ff
        /*01b8*/ 	.word	0x00000040
        /*01bc*/ 	.short	0x0100
        /*01be*/ 	.byte	0x06
	.zero		1


	//   ....[9]....
        /*01c0*/ 	.word	0x00000860
        /*01c4*/ 	.word	0x000000ff
        /*01c8*/ 	.word	0x00000048
        /*01cc*/ 	.short	0x0100
        /*01ce*/ 	.byte	0x06
	.zero		1


	//   ....[10]....
        /*01d0*/ 	.word	0x000009a0
        /*01d4*/ 	.word	0x000000ff
        /*01d8*/ 	.word	0x00000050
        /*01dc*/ 	.short	0x0100
        /*01de*/ 	.byte	0x06
	.zero		1


	//   ....[11]....
        /*01e0*/ 	.word	0x000009b0
        /*01e4*/ 	.word	0x000000ff
        /*01e8*/ 	.word	0x00000060
        /*01ec*/ 	.short	0x0100
        /*01ee*/ 	.byte	0x06
	.zero		1


	//   ....[12]....
        /*01f0*/ 	.word	0x000009c0
        /*01f4*/ 	.word	0x000000ff
        /*01f8*/ 	.word	0x00000058
        /*01fc*/ 	.short	0x0100
        /*01fe*/ 	.byte	0x06
	.zero		1


	//   ....[13]....
        /*0200*/ 	.word	0x000009d0
        /*0204*/ 	.word	0x000000ff
        /*0208*/ 	.word	0x00000068
        /*020c*/ 	.short	0x0100
        /*020e*/ 	.byte	0x06
	.zero		1


	//   ....[14]....
        /*0210*/ 	.word	0x00000b00
        /*0214*/ 	.word	0x000000ff
        /*0218*/ 	.word	0x00000070
        /*021c*/ 	.short	0x0100
        /*021e*/ 	.byte	0x07
	.zero		1


	//   ....[15]....
        /*0220*/ 	.word	0x00000b10
        /*0224*/ 	.word	0x000000ff
        /*0228*/ 	.word	0x00000090
        /*022c*/ 	.short	0x0100
        /*022e*/ 	.byte	0x07
	.zero		1


	//   ....[16]....
        /*0230*/ 	.word	0x00000b20
        /*0234*/ 	.word	0x000000ff
        /*0238*/ 	.word	0x00000078
        /*023c*/ 	.short	0x0100
        /*023e*/ 	.byte	0x07
	.zero		1


	//   ....[17]....
        /*0240*/ 	.word	0x00000b30
        /*0244*/ 	.word	0x000000ff
        /*0248*/ 	.word	0x00000098
        /*024c*/ 	.short	0x0100
        /*024e*/ 	.byte	0x07
	.zero		1


	//   ....[18]....
        /*0250*/ 	.word	0x00000b40
        /*0254*/ 	.word	0x000000ff
        /*0258*/ 	.word	0x00000080
        /*025c*/ 	.short	0x0100
        /*025e*/ 	.byte	0x07
	.zero		1


	//   ....[19]....
        /*0260*/ 	.word	0x00000b50
        /*0264*/ 	.word	0x000000ff
        /*0268*/ 	.word	0x000000a0
        /*026c*/ 	.short	0x0100
        /*026e*/ 	.byte	0x07
	.zero		1


	//   ....[20]....
        /*0270*/ 	.word	0x00000b60
        /*0274*/ 	.word	0x000000ff
        /*0278*/ 	.word	0x00000088
        /*027c*/ 	.short	0x0100
        /*027e*/ 	.byte	0x07
	.zero		1


	//   ....[21]....
        /*0280*/ 	.word	0x00000b70
        /*0284*/ 	.word	0x000000ff
        /*0288*/ 	.word	0x000000a8
        /*028c*/ 	.short	0x0100
        /*028e*/ 	.byte	0x07
	.zero		1


	//   ....[22]....
        /*0290*/ 	.word	0x00000c60
        /*0294*/ 	.word	0x000000ff
        /*0298*/ 	.word	0x000000b0
        /*029c*/ 	.short	0x0100
        /*029e*/ 	.byte	0x06
	.zero		1


	//   ....[23]....
        /*02a0*/ 	.word	0x00000c70
        /*02a4*/ 	.word	0x000000ff
        /*02a8*/ 	.word	0x000000c0
        /*02ac*/ 	.short	0x0100
        /*02ae*/ 	.byte	0x06
	.zero		1


	//   ....[24]....
        /*02b0*/ 	.word	0x00000c80
        /*02b4*/ 	.word	0x000000ff
        /*02b8*/ 	.word	0x000000b8
        /*02bc*/ 	.short	0x0100
        /*02be*/ 	.byte	0x06
	.zero		1


	//   ....[25]....
        /*02c0*/ 	.word	0x00000c90
        /*02c4*/ 	.word	0x000000ff
        /*02c8*/ 	.word	0x000000c8
        /*02cc*/ 	.short	0x0100
        /*02ce*/ 	.byte	0x06
	.zero		1


	//   ....[26]....
        /*02d0*/ 	.word	0x000017b0
        /*02d4*/ 	.word	0x00000003
        /*02d8*/ 	.word	0x000000c0
        /*02dc*/ 	.short	0x010a
        /*02de*/ 	.byte	0xff
	.zero		1


	//   ....[27]....
        /*02e0*/ 	.word	0x000017e0
        /*02e4*/ 	.word	0x00000003
        /*02e8*/ 	.word	0x000000b0
        /*02ec*/ 	.short	0x0101
        /*02ee*/ 	.byte	0xff
	.zero		1


	//   ....[28]....
        /*02f0*/ 	.word	0x000018b0
        /*02f4*/ 	.word	0x000000ff
        /*02f8*/ 	.word	0x00000018
        /*02fc*/ 	.short	0x010a
        /*02fe*/ 	.byte	0x05
	.zero		1


	//   ....[29]....
        /*0300*/ 	.word	0x00001930
        /*0304*/ 	.word	0x000000ff
        /*0308*/ 	.word	0x00000018
        /*030c*/ 	.short	0x010a
        /*030e*/ 	.byte	0x21
	.zero		1


	//   ....[30]....
        /*0310*/ 	.word	0x00001ac0
        /*0314*/ 	.word	0x000000ff
        /*0318*/ 	.word	0x00000018
        /*031c*/ 	.short	0x010a
        /*031e*/ 	.byte	0x05
	.zero		1


	//   ....[31]....
        /*0320*/ 	.word	0x00001cb0
        /*0324*/ 	.word	0x000000ff
        /*0328*/ 	.word	0x00000048
        /*032c*/ 	.short	0x0101
        /*032e*/ 	.byte	0x07
	.zero		1


	//   ....[32]....
        /*0330*/ 	.word	0x00001cd0
        /*0334*/ 	.word	0x000000ff
        /*0338*/ 	.word	0x00000018
        /*033c*/ 	.short	0x010a
        /*033e*/ 	.byte	0x05
	.zero		1


	//   ....[33]....
        /*0340*/ 	.word	0x00001d50
        /*0344*/ 	.word	0x000000ff
        /*0348*/ 	.word	0x00000018
        /*034c*/ 	.short	0x010a
        /*034e*/ 	.byte	0x21
	.zero		1


	//   ....[34]....
        /*0350*/ 	.word	0x00001ee0
        /*0354*/ 	.word	0x000000ff
        /*0358*/ 	.word	0x00000018
        /*035c*/ 	.short	0x010a
        /*035e*/ 	.byte	0x05
	.zero		1


	//   ....[35]....
        /*0360*/ 	.word	0x000020e0
        /*0364*/ 	.word	0x00000003
        /*0368*/ 	.word	0x00000050
        /*036c*/ 	.short	0x010a
        /*036e*/ 	.byte	0xff
	.zero		1


	//   ....[36]....
        /*0370*/ 	.word	0x00002230
        /*0374*/ 	.word	0x00000000
        /*0378*/ 	.word	0x00000000
        /*037c*/ 	.short	0x0101
        /*037e*/ 	.byte	0xff
	.zero		1


	//   ....[37]....
        /*0380*/ 	.word	0x000027d0
        /*0384*/ 	.word	0x000000ff
        /*0388*/ 	.word	0x00000000
        /*038c*/ 	.short	0x010a
        /*038e*/ 	.byte	0x04
	.zero		1


	//   ....[38]....
        /*0390*/ 	.word	0x00002860
        /*0394*/ 	.word	0x000000ff
        /*0398*/ 	.word	0x00000000
        /*039c*/ 	.short	0x010a
        /*039e*/ 	.byte	0x04
	.zero		1


	//   ....[39]....
        /*03a0*/ 	.word	0x00002900
        /*03a4*/ 	.word	0x00000000
        /*03a8*/ 	.word	0x00000000
        /*03ac*/ 	.short	0x010a
        /*03ae*/ 	.byte	0xff
	.zero		1


	//   ....[40]....
        /*03b0*/ 	.word	0x00002a20
        /*03b4*/ 	.word	0x00000002
        /*03b8*/ 	.word	0x000000b0
        /*03bc*/ 	.short	0x010a
        /*03be*/ 	.byte	0xff
	.zero		1


	//   ....[41]....
        /*03c0*/ 	.word	0x00002a80
        /*03c4*/ 	.word	0x00000004
        /*03c8*/ 	.word	0x00000000
        /*03cc*/ 	.short	0x0101
        /*03ce*/ 	.byte	0xff
	.zero		1


	//   ....[42]....
        /*03d0*/ 	.word	0x00002aa0
        /*03d4*/ 	.word	0x000000ff
        /*03d8*/ 	.word	0x00000060
        /*03dc*/ 	.short	0x010a
        /*03de*/ 	.byte	0x05
	.zero		1


	//   ....[43]....
        /*03e0*/ 	.word	0x00002bc0
        /*03e4*/ 	.word	0x00000002
        /*03e8*/ 	.word	0x00000050
        /*03ec*/ 	.short	0x010a
        /*03ee*/ 	.byte	0xff
	.zero		1


	//   ....[44]....
        /*03f0*/ 	.word	0x00002cd0
        /*03f4*/ 	.word	0x00000002
        /*03f8*/ 	.word	0x00000000
        /*03fc*/ 	.short	0x0101
        /*03fe*/ 	.byte	0xff
	.zero		1


	//   ....[45]....
        /*0400*/ 	.word	0x00002d60
        /*0404*/ 	.word	0x000000ff
        /*0408*/ 	.word	0x00000060
        /*040c*/ 	.short	0x0106
        /*040e*/ 	.byte	0x05
	.zero		1


	//   ....[46]....
        /*0410*/ 	.word	0x00002d80
        /*0414*/ 	.word	0x000000ff
        /*0418*/ 	.word	0x00000060
        /*041c*/ 	.short	0x010a
        /*041e*/ 	.byte	0x05
	.zero		1


	//   ....[47]....
        /*0420*/ 	.word	0x00002e10
        /*0424*/ 	.word	0x000000ff
        /*0428*/ 	.word	0x00000060
        /*042c*/ 	.short	0x0106
        /*042e*/ 	.byte	0x04
	.zero		1


	//   ....[48]....
        /*0430*/ 	.word	0x00002e50
        /*0434*/ 	.word	0x00000000
        /*0438*/ 	.word	0x00000060
        /*043c*/ 	.short	0x010a
        /*043e*/ 	.byte	0xff
	.zero		1


	//   ....[49]....
        /*0440*/ 	.word	0x00003420
        /*0444*/ 	.word	0x00000000
        /*0448*/ 	.word	0x00000050
        /*044c*/ 	.short	0x010a
        /*044e*/ 	.byte	0xff
	.zero		1


	//   ....[50]....
        /*0450*/ 	.word	0x00003530
        /*0454*/ 	.word	0x00000003
        /*0458*/ 	.word	0x00000000
        /*045c*/ 	.short	0x0101
        /*045e*/ 	.byte	0xff
	.zero		1


	//   ....[51]....
        /*0460*/ 	.word	0x00003540
        /*0464*/ 	.word	0x000000ff
        /*0468*/ 	.word	0x00000000
        /*046c*/ 	.short	0x010a
        /*046e*/ 	.byte	0x05
	.zero		1


	//   ....[52]....
        /*0470*/ 	.word	0x000035b0
        /*0474*/ 	.word	0x000000ff
        /*0478*/ 	.word	0x00000090
        /*047c*/ 	.short	0x010a
        /*047e*/ 	.byte	0x0f
	.zero		1


	//   ....[53]....
        /*0480*/ 	.word	0x00003680
        /*0484*/ 	.word	0x000000ff
        /*0488*/ 	.word	0x00000000
        /*048c*/ 	.short	0x010a
        /*048e*/ 	.byte	0x16
	.zero		1


	//   ....[54]....
        /*0490*/ 	.word	0x000037b0
        /*0494*/ 	.word	0x000000ff
        /*0498*/ 	.word	0x00000000
        /*049c*/ 	.short	0x010a
        /*049e*/ 	.byte	0x06
	.zero		1


	//   ....[55]....
        /*04a0*/ 	.word	0x00003b90
        /*04a4*/ 	.word	0x000000ff
        /*04a8*/ 	.word	0x00000000
        /*04ac*/ 	.short	0x010a
        /*04ae*/ 	.byte	0x05
	.zero		1


	//   ....[56]....
        /*04b0*/ 	.word	0x00003c20
        /*04b4*/ 	.word	0x000000ff
        /*04b8*/ 	.word	0x00000000
        /*04bc*/ 	.short	0x010a
        /*04be*/ 	.byte	0x05
	.zero		1


	//   ....[57]....
        /*04c0*/ 	.word	0x00003cb0
        /*04c4*/ 	.word	0x000000ff
        /*04c8*/ 	.word	0x00000000
        /*04cc*/ 	.short	0x010a
        /*04ce*/ 	.byte	0x05
	.zero		1


	//   ....[58]....
        /*04d0*/ 	.word	0x00003d40
        /*04d4*/ 	.word	0x000000ff
        /*04d8*/ 	.word	0x00000000
        /*04dc*/ 	.short	0x010a
        /*04de*/ 	.byte	0x06
	.zero		1


	//   ....[59]....
        /*04e0*/ 	.word	0x00004230
        /*04e4*/ 	.word	0x00000003
        /*04e8*/ 	.word	0x00000050
        /*04ec*/ 	.short	0x010a
        /*04ee*/ 	.byte	0xff
	.zero		1


	//   ....[60]....
        /*04f0*/ 	.word	0x000043a0
        /*04f4*/ 	.word	0x00000000
        /*04f8*/ 	.word	0x00000000
        /*04fc*/ 	.short	0x0101
        /*04fe*/ 	.byte	0xff
	.zero		1


	//   ....[61]....
        /*0500*/ 	.word	0x00004860
        /*0504*/ 	.word	0x000000ff
        /*0508*/ 	.word	0x00000048
        /*050c*/ 	.short	0x010a
        /*050e*/ 	.byte	0x1d
	.zero		1


	//   ....[62]....
        /*0510*/ 	.word	0x000049e0
        /*0514*/ 	.word	0x000000ff
        /*0518*/ 	.word	0x00000038
        /*051c*/ 	.short	0x010a
        /*051e*/ 	.byte	0x1d
	.zero		1


	//   ....[63]....
        /*0520*/ 	.word	0x00004ee0
        /*0524*/ 	.word	0x000000ff
        /*0528*/ 	.word	0x00000030
        /*052c*/ 	.short	0x010b
        /*052e*/ 	.byte	0x1d
	.zero		1


	//   ....[64]....
        /*0530*/ 	.word	0x00004ef0
        /*0534*/ 	.word	0x000000ff
        /*0538*/ 	.word	0x00000000
        /*053c*/ 	.short	0x0101
        /*053e*/ 	.byte	0x3c
	.zero		1


	//   ....[65]....
        /*0540*/ 	.word	0x00004f30
        /*0544*/ 	.word	0x00000000
        /*0548*/ 	.word	0x00000038
        /*054c*/ 	.short	0x010a
        /*054e*/ 	.byte	0xff
	.zero		1


	//   ....[66]....
        /*0550*/ 	.word	0x000051c0
        /*0554*/ 	.word	0x00000000
        /*0558*/ 	.word	0x00000050
        /*055c*/ 	.short	0x010a
        /*055e*/ 	.byte	0xff
	.zero		1


	//   ....[67]....
        /*0560*/ 	.word	0x00005290
        /*0564*/ 	.word	0x00000000
        /*0568*/ 	.word	0x00000000
        /*056c*/ 	.short	0x0101
        /*056e*/ 	.byte	0xff
	.zero		1


	//   ....[68]....
        /*0570*/ 	.word	0x00005c10
        /*0574*/ 	.word	0x000000ff
        /*0578*/ 	.word	0x00000030
        /*057c*/ 	.short	0x010a
        /*057e*/ 	.byte	0x3f
	.zero		1


	//   ....[69]....
        /*0580*/ 	.word	0x00005c20
        /*0584*/ 	.word	0x000000ff
        /*0588*/ 	.word	0x00000070
        /*058c*/ 	.short	0x010a
        /*058e*/ 	.byte	0x06
	.zero		1


	//   ....[70]....
        /*0590*/ 	.word	0x00005cb0
        /*0594*/ 	.word	0x000000ff
        /*0598*/ 	.word	0x00000030
        /*059c*/ 	.short	0x010a
        /*059e*/ 	.byte	0x3f
	.zero		1


	//   ....[71]....
        /*05a0*/ 	.word	0x00005f70
        /*05a4*/ 	.word	0x000000ff
        /*05a8*/ 	.word	0x00000000
        /*05ac*/ 	.short	0x0101
        /*05ae*/ 	.byte	0x04
	.zero		1


	//   ....[72]....
        /*05b0*/ 	.word	0x00005fb0
        /*05b4*/ 	.word	0x000000ff
        /*05b8*/ 	.word	0x00000070
        /*05bc*/ 	.short	0x010a
        /*05be*/ 	.byte	0x04
	.zero		1


	//   ....[73]....
        /*05c0*/ 	.word	0x00007d10
        /*05c4*/ 	.word	0x000000ff
        /*05c8*/ 	.word	0x00000000
        /*05cc*/ 	.short	0x0101
        /*05ce*/ 	.byte	0x04
	.zero		1


	//   ....[74]....
        /*05d0*/ 	.word	0x00008d50
        /*05d4*/ 	.word	0x00000003
        /*05d8*/ 	.word	0x000000c0
        /*05dc*/ 	.short	0x010a
        /*05de*/ 	.byte	0xff
	.zero		1


	//   ....[75]....
        /*05e0*/ 	.word	0x00008db0
        /*05e4*/ 	.word	0x00000000
        /*05e8*/ 	.word	0x00000018
        /*05ec*/ 	.short	0x010a
        /*05ee*/ 	.byte	0xff
	.zero		1


	//   ....[76]....
        /*05f0*/ 	.word	0x00008e10
        /*05f4*/ 	.word	0x00000000
        /*05f8*/ 	.word	0x00000018
        /*05fc*/ 	.short	0x010a
        /*05fe*/ 	.byte	0xff
	.zero		1


	//   ....[77]....
        /*0600*/ 	.word	0x00008e60
        /*0604*/ 	.word	0x00000003
        /*0608*/ 	.word	0x00000050
        /*060c*/ 	.short	0x010a
        /*060e*/ 	.byte	0xff
	.zero		1


	//   ....[78]....
        /*0610*/ 	.word	0x00008ec0
        /*0614*/ 	.word	0x00000000
        /*0618*/ 	.word	0x00000000
        /*061c*/ 	.short	0x010a
        /*061e*/ 	.byte	0xff
	.zero		1


	//   ....[79]....
        /*0620*/ 	.word	0x00008f20
        /*0624*/ 	.word	0x00000000
        /*0628*/ 	.word	0x00000000
        /*062c*/ 	.short	0x010a
        /*062e*/ 	.byte	0xff
	.zero		1


	//   ....[80]....
        /*0630*/ 	.word	0x00008f70
        /*0634*/ 	.word	0x00000002
        /*0638*/ 	.word	0x000000b0
        /*063c*/ 	.short	0x010a
        /*063e*/ 	.byte	0xff
	.zero		1


	//   ....[81]....
        /*0640*/ 	.word	0x00008fd0
        /*0644*/ 	.word	0x00000002
        /*0648*/ 	.word	0x00000060
        /*064c*/ 	.short	0x010a
        /*064e*/ 	.byte	0xff
	.zero		1


	//   ....[82]....
        /*0650*/ 	.word	0x00009020
        /*0654*/ 	.word	0x00000002
        /*0658*/ 	.word	0x00000050
        /*065c*/ 	.short	0x010a
        /*065e*/ 	.byte	0xff
	.zero		1


	//   ....[83]....
        /*0660*/ 	.word	0x00009080
        /*0664*/ 	.word	0x00000000
        /*0668*/ 	.word	0x00000060
        /*066c*/ 	.short	0x010a
        /*066e*/ 	.byte	0xff
	.zero		1


	//   ....[84]....
        /*0670*/ 	.word	0x000090d0
        /*0674*/ 	.word	0x00000000
        /*0678*/ 	.word	0x00000050
        /*067c*/ 	.short	0x010a
        /*067e*/ 	.byte	0xff
	.zero		1


	//   ....[85]....
        /*0680*/ 	.word	0x00009130
        /*0684*/ 	.word	0x00000003
        /*0688*/ 	.word	0x00000090
        /*068c*/ 	.short	0x010a
        /*068e*/ 	.byte	0xff
	.zero		1


	//   ....[86]....
        /*0690*/ 	.word	0x00009190
        /*0694*/ 	.word	0x00000000
        /*0698*/ 	.word	0x00000000
        /*069c*/ 	.short	0x010a
        /*069e*/ 	.byte	0xff
	.zero		1


	//   ....[87]....
        /*06a0*/ 	.word	0x000091f0
        /*06a4*/ 	.word	0x00000000
        /*06a8*/ 	.word	0x00000000
        /*06ac*/ 	.short	0x010a
        /*06ae*/ 	.byte	0xff
	.zero		1


	//   ....[88]....
        /*06b0*/ 	.word	0x00009250
        /*06b4*/ 	.word	0x00000000
        /*06b8*/ 	.word	0x00000000
        /*06bc*/ 	.short	0x010a
        /*06be*/ 	.byte	0xff
	.zero		1


	//   ....[89]....
        /*06c0*/ 	.word	0x000092b0
        /*06c4*/ 	.word	0x00000000
        /*06c8*/ 	.word	0x00000000
        /*06cc*/ 	.short	0x010a
        /*06ce*/ 	.byte	0xff
	.zero		1


	//   ....[90]....
        /*06d0*/ 	.word	0x00009310
        /*06d4*/ 	.word	0x00000000
        /*06d8*/ 	.word	0x00000000
        /*06dc*/ 	.short	0x010a
        /*06de*/ 	.byte	0xff
	.zero		1


	//   ....[91]....
        /*06e0*/ 	.word	0x00009360
        /*06e4*/ 	.word	0x00000003
        /*06e8*/ 	.word	0x00000050
        /*06ec*/ 	.short	0x010a
        /*06ee*/ 	.byte	0xff
	.zero		1


	//   ....[92]....
        /*06f0*/ 	.word	0x000093c0
        /*06f4*/ 	.word	0x00000000
        /*06f8*/ 	.word	0x00000048
        /*06fc*/ 	.short	0x010a
        /*06fe*/ 	.byte	0xff
	.zero		1


	//   ....[93]....
        /*0700*/ 	.word	0x00009420
        /*0704*/ 	.word	0x00000003
        /*0708*/ 	.word	0x00000038
        /*070c*/ 	.short	0x010a
        /*070e*/ 	.byte	0xff
	.zero		1


	//   ....[94]....
        /*0710*/ 	.word	0x00009470
        /*0714*/ 	.word	0x00000000
        /*0718*/ 	.word	0x00000050
        /*071c*/ 	.short	0x010a
        /*071e*/ 	.byte	0xff
	.zero		1


	//   ....[95]....
        /*0720*/ 	.word	0x000094d0
        /*0724*/ 	.word	0x00000000
        /*0728*/ 	.word	0x00000030
        /*072c*/ 	.short	0x010a
        /*072e*/ 	.byte	0xff
	.zero		1


	//   ....[96]....
        /*0730*/ 	.word	0x00009550
        /*0734*/ 	.word	0x00000000
        /*0738*/ 	.word	0x00000070
        /*073c*/ 	.short	0x010a
        /*073e*/ 	.byte	0xff
	.zero		1


	//----- nvinfo : EIATTR_NUM_MBARRIERS
	.align		4
.L_44:
        /*0740*/ 	.byte	0x03, 0x38
        /*0742*/ 	.short	0x001a


	//----- nvinfo : EIATTR_EXIT_INSTR_OFFSETS
	.align		4
        /*0744*/ 	.byte	0x04, 0x1c
        /*0746*/ 	.short	(.L_46 - .L_45)


	//   ....[0]....
.L_45:
        /*0748*/ 	.word	0x00002930


	//   ....[1]....
        /*074c*/ 	.word	0x00002e20


	//   ....[2]....
        /*0750*/ 	.word	0x00002e80


	//   ....[3]....
        /*0754*/ 	.word	0x00003fa0


	//   ....[4]....
        /*0758*/ 	.word	0x00004f60


	//   ....[5]....
        /*075c*/ 	.word	0x00004fa0


	//   ....[6]....
        /*0760*/ 	.word	0x00008d40


	//----- nvinfo : EIATTR_MAX_THREADS
	.align		4
.L_46:
        /*0764*/ 	.byte	0x04, 0x05
        /*0766*/ 	.short	(.L_48 - .L_47)
.L_47:
        /*0768*/ 	.word	0x00000100
        /*076c*/ 	.word	0x00000001
        /*0770*/ 	.word	0x00000001


	//----- nvinfo : EIATTR_CRS_STACK_SIZE
	.align		4
.L_48:
        /*0774*/ 	.byte	0x04, 0x1e
        /*0776*/ 	.short	(.L_50 - .L_49)
.L_49:
        /*0778*/ 	.word	0x00000000


	//----- nvinfo : EIATTR_CBANK_PARAM_SIZE
	.align		4
.L_50:
        /*077c*/ 	.byte	0x03, 0x19
        /*077e*/ 	.short	0x0800


	//----- nvinfo : EIATTR_PARAM_CBANK
	.align		4
        /*0780*/ 	.byte	0x04, 0x0a
        /*0782*/ 	.short	(.L_52 - .L_51)
	.align		4
.L_51:
        /*0784*/ 	.word	index@(.nv.constant0._ZN7cutlass13device_kernelINS_4gemm6kernel13GemmUniversalIN4cute5tupleIJiiiiEEENS1_10collective13CollectiveMmaINS1_35MainloopSm100TmaUmmaWarpSpecializedILi3ELi2ELi4ENS5_IJNS4_1CILi2EEENSA_ILi1EEESC_EEEEENS5_IJNSA_ILi64EEENSA_ILi176EEENSA_ILi256EEEEEENS_12float_e4m3_tENS5_IJlSC_lEEESJ_SK_NS4_8TiledMMAINS4_8MMA_AtomIJNS4_10MMA_TraitsINS4_19SM100_MMA_F8F6F4_SSEJSJ_SJ_fSF_SG_NS4_17integral_constantINS4_4UMMA5MajorELSR_0EEESS_NSP_INSQ_7ScaleInELST_0EEESU_EEEEEENS4_6LayoutINS5_IJSC_SC_SC_EEENS5_IJNSA_ILi0EEESZ_SZ_EEEEENS5_IJNS4_10UnderscoreES12_S12_EEEEENS4_13SM90_TMA_LOADENS4_14ComposedLayoutINS4_7SwizzleILi3ELi4ELi3EEENS4_18smem_ptr_flag_bitsILi8EEENSX_INS5_IJNSA_ILi8EEENSA_ILi128EEEEEENS5_IJS1C_SC_EEEEEEEvNS4_8identityENS4_23SM90_TMA_LOAD_MULTICASTES1G_vS1H_EENS_8epilogue10collective18CollectiveEpilogueINS1K_23Sm100TmaWarpSpecializedILi1ELi1ELi88ELb0ELb0EEEJSI_NS5_IJNSX_ISF_SC_EENSX_ISG_SC_EEEEESJ_SK_SJ_SK_NS1K_6fusion15FusionCallbacksIS1O_NS1S_17LinearCombinationISJ_fSJ_fLNS_15FloatRoundStyleE2EEESI_S1R_JEEENS4_5SM1004TMEM4LOAD25SM100_TMEM_LOAD_16dp32b8xES15_NS16_INS17_ILi0ELi4ELi3EEES1A_NSX_INS5_IJS1B_NSA_ILi16EEEEEENS5_IJS23_SC_EEEEEEENS4_39AutoVectorizingCopyWithAssumedAlignmentILi128EEENS4_14SM90_TMA_STOREES27_S29_S29_EEEvvEEEEvNT_6ParamsE)
        /*0788*/ 	.short	0x0380
        /*078a*/ 	.short	0x0800


	//----- nvinfo : EIATTR_SW_WAR
	.align		4
.L_52:
        /*078c*/ 	.byte	0x04, 0x36
        /*078e*/ 	.short	(.L_54 - .L_53)
.L_53:
        /*0790*/ 	.word	0x00000008
.L_54:


//--------------------- .nv.callgraph             --------------------------
	.section	.nv.callgraph,"",@"SHT_CUDA_CALLGRAPH"
	.align	4
	.sectionentsize	8
	.align		4
        /*0000*/ 	.word	0x00000000
	.align		4
        /*0004*/ 	.word	0xffffffff
	.align		4
        /*0008*/ 	.word	index@(_ZN7cutlass13device_kernelINS_4gemm6kernel13GemmUniversalIN4cute5tupleIJiiiiEEENS1_10collective13CollectiveMmaINS1_35MainloopSm100TmaUmmaWarpSpecializedILi3ELi2ELi4ENS5_IJNS4_1CILi2EEENSA_ILi1EEESC_EEEEENS5_IJNSA_ILi64EEENSA_ILi176EEENSA_ILi256EEEEEENS_12float_e4m3_tENS5_IJlSC_lEEESJ_SK_NS4_8TiledMMAINS4_8MMA_AtomIJNS4_10MMA_TraitsINS4_19SM100_MMA_F8F6F4_SSEJSJ_SJ_fSF_SG_NS4_17integral_constantINS4_4UMMA5MajorELSR_0EEESS_NSP_INSQ_7ScaleInELST_0EEESU_EEEEEENS4_6LayoutINS5_IJSC_SC_SC_EEENS5_IJNSA_ILi0EEESZ_SZ_EEEEENS5_IJNS4_10UnderscoreES12_S12_EEEEENS4_13SM90_TMA_LOADENS4_14ComposedLayoutINS4_7SwizzleILi3ELi4ELi3EEENS4_18smem_ptr_flag_bitsILi8EEENSX_INS5_IJNSA_ILi8EEENSA_ILi128EEEEEENS5_IJS1C_SC_EEEEEEEvNS4_8identityENS4_23SM90_TMA_LOAD_MULTICASTES1G_vS1H_EENS_8epilogue10collective18CollectiveEpilogueINS1K_23Sm100TmaWarpSpecializedILi1ELi1ELi88ELb0ELb0EEEJSI_NS5_IJNSX_ISF_SC_EENSX_ISG_SC_EEEEESJ_SK_SJ_SK_NS1K_6fusion15FusionCallbacksIS1O_NS1S_17LinearCombinationISJ_fSJ_fLNS_15FloatRoundStyleE2EEESI_S1R_JEEENS4_5SM1004TMEM4LOAD25SM100_TMEM_LOAD_16dp32b8xES15_NS16_INS17_ILi0ELi4ELi3EEES1A_NSX_INS5_IJS1B_NSA_ILi16EEEEEENS5_IJS23_SC_EEEEEEENS4_39AutoVectorizingCopyWithAssumedAlignmentILi128EEENS4_14SM90_TMA_STOREES27_S29_S29_EEEvvEEEEvNT_6ParamsE)
	.align		4
        /*000c*/ 	.word	index@(__assertfail)
	.align		4
        /*0010*/ 	.word	0x00000000
	.align		4
        /*0014*/ 	.word	0xfffffffe
	.align		4
        /*0018*/ 	.word	0x00000000
	.align		4
        /*001c*/ 	.word	0xfffffffd
	.align		4
        /*0020*/ 	.word	0x00000000
	.align		4
        /*0024*/ 	.word	0xfffffffc


//--------------------- .nv.constant4             --------------------------
	.section	.nv.constant4,"a",@progbits
	.align	8
	.align		8
.nv.constant4:
        /*0000*/ 	.dword	__assertfail
	.align		8
        /*0008*/ 	.dword	__unnamed_1
	.align		8
        /*0010*/ 	.dword	_ZN40_INTERNAL_9fd968bf_4_k_cu_40189cfd_175874cuda3std3__45__cpo5beginE
	.align		8
        /*0018*/ 	.dword	_ZN40_INTERNAL_9fd968bf_4_k_cu_40189cfd_175874cuda3std3__45__cpo3endE
	.align		8
        /*0020*/ 	.dword	_ZN40_INTERNAL_9fd968bf_4_k_cu_40189cfd_175874cuda3std3__45__cpo6cbeginE
	.align		8
        /*0028*/ 	.dword	_ZN40_INTERNAL_9fd968bf_4_k_cu_40189cfd_175874cuda3std3__45__cpo4cendE
	.align		8
        /*0030*/ 	.dword	_ZN40_INTERNAL_9fd968bf_4_k_cu_40189cfd_175874cuda3std3__442_GLOBAL__N__9fd968bf_4_k_cu_40189cfd_175876ignoreE
	.align		8
        /*0038*/ 	.dword	_ZN40_INTERNAL_9fd968bf_4_k_cu_40189cfd_175874cuda3std3__419piecewise_constructE
	.align		8
        /*0040*/ 	.dword	_ZN40_INTERNAL_9fd968bf_4_k_cu_40189cfd_175874cuda3std3__48in_placeE
	.align		8
        /*0048*/ 	.dword	_ZN40_INTERNAL_9fd968bf_4_k_cu_40189cfd_175874cuda3std6ranges3__45__cpo4swapE
	.align		8
        /*0050*/ 	.dword	_ZN40_INTERNAL_9fd968bf_4_k_cu_40189cfd_175874cuda3std6ranges3__45__cpo9iter_moveE
	.align		8
        /*0058*/ 	.dword	_ZN40_INTERNAL_9fd968bf_4_k_cu_40189cfd_175874cute7productE
	.align		8
        /*0060*/ 	.dword	_ZN40_INTERNAL_9fd968bf_4_k_cu_40189cfd_175874cute1_E
	.align		8
        /*0068*/ 	.dword	$str$25
	.align		8
        /*0070*/ 	.dword	$str$26


//--------------------- .text._ZN7cutlass13device_kernelINS_4gemm6kernel13GemmUniversalIN4cute5tupleIJiiiiEEENS1_10collective13CollectiveMmaINS1_35MainloopSm100TmaUmmaWarpSpecializedILi3ELi2ELi4ENS5_IJNS4_1CILi2EEENSA_ILi1EEESC_EEEEENS5_IJNSA_ILi64EEENSA_ILi176EEENSA_ILi256EEEEEENS_12float_e4m3_tENS5_IJlSC_lEEESJ_SK_NS4_8TiledMMAINS4_8MMA_AtomIJNS4_10MMA_TraitsINS4_19SM100_MMA_F8F6F4_SSEJSJ_SJ_fSF_SG_NS4_17integral_constantINS4_4UMMA5MajorELSR_0EEESS_NSP_INSQ_7ScaleInELST_0EEESU_EEEEEENS4_6LayoutINS5_IJSC_SC_SC_EEENS5_IJNSA_ILi0EEESZ_SZ_EEEEENS5_IJNS4_10UnderscoreES12_S12_EEEEENS4_13SM90_TMA_LOADENS4_14ComposedLayoutINS4_7SwizzleILi3ELi4ELi3EEENS4_18smem_ptr_flag_bitsILi8EEENSX_INS5_IJNSA_ILi8EEENSA_ILi128EEEEEENS5_IJS1C_SC_EEEEEEEvNS4_8identityENS4_23SM90_TMA_LOAD_MULTICASTES1G_vS1H_EENS_8epilogue10collective18CollectiveEpilogueINS1K_23Sm100TmaWarpSpecializedILi1ELi1ELi88ELb0ELb0EEEJSI_NS5_IJNSX_ISF_SC_EENSX_ISG_SC_EEEEESJ_SK_SJ_SK_NS1K_6fusion15FusionCallbacksIS1O_NS1S_17LinearCombinationISJ_fSJ_fLNS_15FloatRoundStyleE2EEESI_S1R_JEEENS4_5SM1004TMEM4LOAD25SM100_TMEM_LOAD_16dp32b8xES15_NS16_INS17_ILi0ELi4ELi3EEES1A_NSX_INS5_IJS1B_NSA_ILi16EEEEEENS5_IJS23_SC_EEEEEEENS4_39AutoVectorizingCopyWithAssumedAlignmentILi128EEENS4_14SM90_TMA_STOREES27_S29_S29_EEEvvEEEEvNT_6ParamsE --------------------------
	.section	.text._ZN7cutlass13device_kernelINS_4gemm6kernel13GemmUniversalIN4cute5tupleIJiiiiEEENS1_10collective13CollectiveMmaINS1_35MainloopSm100TmaUmmaWarpSpecializedILi3ELi2ELi4ENS5_IJNS4_1CILi2EEENSA_ILi1EEESC_EEEEENS5_IJNSA_ILi64EEENSA_ILi176EEENSA_ILi256EEEEEENS_12float_e4m3_tENS5_IJlSC_lEEESJ_SK_NS4_8TiledMMAINS4_8MMA_AtomIJNS4_10MMA_TraitsINS4_19SM100_MMA_F8F6F4_SSEJSJ_SJ_fSF_SG_NS4_17integral_constantINS4_4UMMA5MajorELSR_0EEESS_NSP_INSQ_7ScaleInELST_0EEESU_EEEEEENS4_6LayoutINS5_IJSC_SC_SC_EEENS5_IJNSA_ILi0EEESZ_SZ_EEEEENS5_IJNS4_10UnderscoreES12_S12_EEEEENS4_13SM90_TMA_LOADENS4_14ComposedLayoutINS4_7SwizzleILi3ELi4ELi3EEENS4_18smem_ptr_flag_bitsILi8EEENSX_INS5_IJNSA_ILi8EEENSA_ILi128EEEEEENS5_IJS1C_SC_EEEEEEEvNS4_8identityENS4_23SM90_TMA_LOAD_MULTICASTES1G_vS1H_EENS_8epilogue10collective18CollectiveEpilogueINS1K_23Sm100TmaWarpSpecializedILi1ELi1ELi88ELb0ELb0EEEJSI_NS5_IJNSX_ISF_SC_EENSX_ISG_SC_EEEEESJ_SK_SJ_SK_NS1K_6fusion15FusionCallbacksIS1O_NS1S_17LinearCombinationISJ_fSJ_fLNS_15FloatRoundStyleE2EEESI_S1R_JEEENS4_5SM1004TMEM4LOAD25SM100_TMEM_LOAD_16dp32b8xES15_NS16_INS17_ILi0ELi4ELi3EEES1A_NSX_INS5_IJS1B_NSA_ILi16EEEEEENS5_IJS23_SC_EEEEEEENS4_39AutoVectorizingCopyWithAssumedAlignmentILi128EEENS4_14SM90_TMA_STOREES27_S29_S29_EEEvvEEEEvNT_6ParamsE,"ax",@progbits
	.align	128
.text._ZN7cutlass13device_kernelINS_4gemm6kernel13GemmUniversalIN4cute5tupleIJiiiiEEENS1_10collective13CollectiveMmaINS1_35MainloopSm100TmaUmmaWarpSpecializedILi3ELi2ELi4ENS5_IJNS4_1CILi2EEENSA_ILi1EEESC_EEEEENS5_IJNSA_ILi64EEENSA_ILi176EEENSA_ILi256EEEEEENS_12float_e4m3_tENS5_IJlSC_lEEESJ_SK_NS4_8TiledMMAINS4_8MMA_AtomIJNS4_10MMA_TraitsINS4_19SM100_MMA_F8F6F4_SSEJSJ_SJ_fSF_SG_NS4_17integral_constantINS4_4UMMA5MajorELSR_0EEESS_NSP_INSQ_7ScaleInELST_0EEESU_EEEEEENS4_6LayoutINS5_IJSC_SC_SC_EEENS5_IJNSA_ILi0EEESZ_SZ_EEEEENS5_IJNS4_10UnderscoreES12_S12_EEEEENS4_13SM90_TMA_LOADENS4_14ComposedLayoutINS4_7SwizzleILi3ELi4ELi3EEENS4_18smem_ptr_flag_bitsILi8EEENSX_INS5_IJNSA_ILi8EEENSA_ILi128EEEEEENS5_IJS1C_SC_EEEEEEEvNS4_8identityENS4_23SM90_TMA_LOAD_MULTICASTES1G_vS1H_EENS_8epilogue10collective18CollectiveEpilogueINS1K_23Sm100TmaWarpSpecializedILi1ELi1ELi88ELb0ELb0EEEJSI_NS5_IJNSX_ISF_SC_EENSX_ISG_SC_EEEEESJ_SK_SJ_SK_NS1K_6fusion15FusionCallbacksIS1O_NS1S_17LinearCombinationISJ_fSJ_fLNS_15FloatRoundStyleE2EEESI_S1R_JEEENS4_5SM1004TMEM4LOAD25SM100_TMEM_LOAD_16dp32b8xES15_NS16_INS17_ILi0ELi4ELi3EEES1A_NSX_INS5_IJS1B_NSA_ILi16EEEEEENS5_IJS23_SC_EEEEEEENS4_39AutoVectorizingCopyWithAssumedAlignmentILi128EEENS4_14SM90_TMA_STOREES27_S29_S29_EEEvvEEEEvNT_6ParamsE:
        .type           _ZN7cutlass13device_kernelINS_4gemm6kernel13GemmUniversalIN4cute5tupleIJiiiiEEENS1_10collective13CollectiveMmaINS1_35MainloopSm100TmaUmmaWarpSpecializedILi3ELi2ELi4ENS5_IJNS4_1CILi2EEENSA_ILi1EEESC_EEEEENS5_IJNSA_ILi64EEENSA_ILi176EEENSA_ILi256EEEEEENS_12float_e4m3_tENS5_IJlSC_lEEESJ_SK_NS4_8TiledMMAINS4_8MMA_AtomIJNS4_10MMA_TraitsINS4_19SM100_MMA_F8F6F4_SSEJSJ_SJ_fSF_SG_NS4_17integral_constantINS4_4UMMA5MajorELSR_0EEESS_NSP_INSQ_7ScaleInELST_0EEESU_EEEEEENS4_6LayoutINS5_IJSC_SC_SC_EEENS5_IJNSA_ILi0EEESZ_SZ_EEEEENS5_IJNS4_10UnderscoreES12_S12_EEEEENS4_13SM90_TMA_LOADENS4_14ComposedLayoutINS4_7SwizzleILi3ELi4ELi3EEENS4_18smem_ptr_flag_bitsILi8EEENSX_INS5_IJNSA_ILi8EEENSA_ILi128EEEEEENS5_IJS1C_SC_EEEEEEEvNS4_8identityENS4_23SM90_TMA_LOAD_MULTICASTES1G_vS1H_EENS_8epilogue10collective18CollectiveEpilogueINS1K_23Sm100TmaWarpSpecializedILi1ELi1ELi88ELb0ELb0EEEJSI_NS5_IJNSX_ISF_SC_EENSX_ISG_SC_EEEEESJ_SK_SJ_SK_NS1K_6fusion15FusionCallbacksIS1O_NS1S_17LinearCombinationISJ_fSJ_fLNS_15FloatRoundStyleE2EEESI_S1R_JEEENS4_5SM1004TMEM4LOAD25SM100_TMEM_LOAD_16dp32b8xES15_NS16_INS17_ILi0ELi4ELi3EEES1A_NSX_INS5_IJS1B_NSA_ILi16EEEEEENS5_IJS23_SC_EEEEEEENS4_39AutoVectorizingCopyWithAssumedAlignmentILi128EEENS4_14SM90_TMA_STOREES27_S29_S29_EEEvvEEEEvNT_6ParamsE,@function
        .size           _ZN7cutlass13device_kernelINS_4gemm6kernel13GemmUniversalIN4cute5tupleIJiiiiEEENS1_10collective13CollectiveMmaINS1_35MainloopSm100TmaUmmaWarpSpecializedILi3ELi2ELi4ENS5_IJNS4_1CILi2EEENSA_ILi1EEESC_EEEEENS5_IJNSA_ILi64EEENSA_ILi176EEENSA_ILi256EEEEEENS_12float_e4m3_tENS5_IJlSC_lEEESJ_SK_NS4_8TiledMMAINS4_8MMA_AtomIJNS4_10MMA_TraitsINS4_19SM100_MMA_F8F6F4_SSEJSJ_SJ_fSF_SG_NS4_17integral_constantINS4_4UMMA5MajorELSR_0EEESS_NSP_INSQ_7ScaleInELST_0EEESU_EEEEEENS4_6LayoutINS5_IJSC_SC_SC_EEENS5_IJNSA_ILi0EEESZ_SZ_EEEEENS5_IJNS4_10UnderscoreES12_S12_EEEEENS4_13SM90_TMA_LOADENS4_14ComposedLayoutINS4_7SwizzleILi3ELi4ELi3EEENS4_18smem_ptr_flag_bitsILi8EEENSX_INS5_IJNSA_ILi8EEENSA_ILi128EEEEEENS5_IJS1C_SC_EEEEEEEvNS4_8identityENS4_23SM90_TMA_LOAD_MULTICASTES1G_vS1H_EENS_8epilogue10collective18CollectiveEpilogueINS1K_23Sm100TmaWarpSpecializedILi1ELi1ELi88ELb0ELb0EEEJSI_NS5_IJNSX_ISF_SC_EENSX_ISG_SC_EEEEESJ_SK_SJ_SK_NS1K_6fusion15FusionCallbacksIS1O_NS1S_17LinearCombinationISJ_fSJ_fLNS_15FloatRoundStyleE2EEESI_S1R_JEEENS4_5SM1004TMEM4LOAD25SM100_TMEM_LOAD_16dp32b8xES15_NS16_INS17_ILi0ELi4ELi3EEES1A_NSX_INS5_IJS1B_NSA_ILi16EEEEEENS5_IJS23_SC_EEEEEEENS4_39AutoVectorizingCopyWithAssumedAlignmentILi128EEENS4_14SM90_TMA_STOREES27_S29_S29_EEEvvEEEEvNT_6ParamsE,(.L_x_139 - _ZN7cutlass13device_kernelINS_4gemm6kernel13GemmUniversalIN4cute5tupleIJiiiiEEENS1_10collective13CollectiveMmaINS1_35MainloopSm100TmaUmmaWarpSpecializedILi3ELi2ELi4ENS5_IJNS4_1CILi2EEENSA_ILi1EEESC_EEEEENS5_IJNSA_ILi64EEENSA_ILi176EEENSA_ILi256EEEEEENS_12float_e4m3_tENS5_IJlSC_lEEESJ_SK_NS4_8TiledMMAINS4_8MMA_AtomIJNS4_10MMA_TraitsINS4_19SM100_MMA_F8F6F4_SSEJSJ_SJ_fSF_SG_NS4_17integral_constantINS4_4UMMA5MajorELSR_0EEESS_NSP_INSQ_7ScaleInELST_0EEESU_EEEEEENS4_6LayoutINS5_IJSC_SC_SC_EEENS5_IJNSA_ILi0EEESZ_SZ_EEEEENS5_IJNS4_10UnderscoreES12_S12_EEEEENS4_13SM90_TMA_LOADENS4_14ComposedLayoutINS4_7SwizzleILi3ELi4ELi3EEENS4_18smem_ptr_flag_bitsILi8EEENSX_INS5_IJNSA_ILi8EEENSA_ILi128EEEEEENS5_IJS1C_SC_EEEEEEEvNS4_8identityENS4_23SM90_TMA_LOAD_MULTICASTES1G_vS1H_EENS_8epilogue10collective18CollectiveEpilogueINS1K_23Sm100TmaWarpSpecializedILi1ELi1ELi88ELb0ELb0EEEJSI_NS5_IJNSX_ISF_SC_EENSX_ISG_SC_EEEEESJ_SK_SJ_SK_NS1K_6fusion15FusionCallbacksIS1O_NS1S_17LinearCombinationISJ_fSJ_fLNS_15FloatRoundStyleE2EEESI_S1R_JEEENS4_5SM1004TMEM4LOAD25SM100_TMEM_LOAD_16dp32b8xES15_NS16_INS17_ILi0ELi4ELi3EEES1A_NSX_INS5_IJS1B_NSA_ILi16EEEEEENS5_IJS23_SC_EEEEEEENS4_39AutoVectorizingCopyWithAssumedAlignmentILi128EEENS4_14SM90_TMA_STOREES27_S29_S29_EEEvvEEEEvNT_6ParamsE)
        .other          _ZN7cutlass13device_kernelINS_4gemm6kernel13GemmUniversalIN4cute5tupleIJiiiiEEENS1_10collective13CollectiveMmaINS1_35MainloopSm100TmaUmmaWarpSpecializedILi3ELi2ELi4ENS5_IJNS4_1CILi2EEENSA_ILi1EEESC_EEEEENS5_IJNSA_ILi64EEENSA_ILi176EEENSA_ILi256EEEEEENS_12float_e4m3_tENS5_IJlSC_lEEESJ_SK_NS4_8TiledMMAINS4_8MMA_AtomIJNS4_10MMA_TraitsINS4_19SM100_MMA_F8F6F4_SSEJSJ_SJ_fSF_SG_NS4_17integral_constantINS4_4UMMA5MajorELSR_0EEESS_NSP_INSQ_7ScaleInELST_0EEESU_EEEEEENS4_6LayoutINS5_IJSC_SC_SC_EEENS5_IJNSA_ILi0EEESZ_SZ_EEEEENS5_IJNS4_10UnderscoreES12_S12_EEEEENS4_13SM90_TMA_LOADENS4_14ComposedLayoutINS4_7SwizzleILi3ELi4ELi3EEENS4_18smem_ptr_flag_bitsILi8EEENSX_INS5_IJNSA_ILi8EEENSA_ILi128EEEEEENS5_IJS1C_SC_EEEEEEEvNS4_8identityENS4_23SM90_TMA_LOAD_MULTICASTES1G_vS1H_EENS_8epilogue10collective18CollectiveEpilogueINS1K_23Sm100TmaWarpSpecializedILi1ELi1ELi88ELb0ELb0EEEJSI_NS5_IJNSX_ISF_SC_EENSX_ISG_SC_EEEEESJ_SK_SJ_SK_NS1K_6fusion15FusionCallbacksIS1O_NS1S_17LinearCombinationISJ_fSJ_fLNS_15FloatRoundStyleE2EEESI_S1R_JEEENS4_5SM1004TMEM4LOAD25SM100_TMEM_LOAD_16dp32b8xES15_NS16_INS17_ILi0ELi4ELi3EEES1A_NSX_INS5_IJS1B_NSA_ILi16EEEEEENS5_IJS23_SC_EEEEEEENS4_39AutoVectorizingCopyWithAssumedAlignmentILi128EEENS4_14SM90_TMA_STOREES27_S29_S29_EEEvvEEEEvNT_6ParamsE,@"STO_CUDA_ENTRY STV_DEFAULT"
_ZN7cutlass13device_kernelINS_4gemm6kernel13GemmUniversalIN4cute5tupleIJiiiiEEENS1_10collective13CollectiveMmaINS1_35MainloopSm100TmaUmmaWarpSpecializedILi3ELi2ELi4ENS5_IJNS4_1CILi2EEENSA_ILi1EEESC_EEEEENS5_IJNSA_ILi64EEENSA_ILi176EEENSA_ILi256EEEEEENS_12float_e4m3_tENS5_IJlSC_lEEESJ_SK_NS4_8TiledMMAINS4_8MMA_AtomIJNS4_10MMA_TraitsINS4_19SM100_MMA_F8F6F4_SSEJSJ_SJ_fSF_SG_NS4_17integral_constantINS4_4UMMA5MajorELSR_0EEESS_NSP_INSQ_7ScaleInELST_0EEESU_EEEEEENS4_6LayoutINS5_IJSC_SC_SC_EEENS5_IJNSA_ILi0EEESZ_SZ_EEEEENS5_IJNS4_10UnderscoreES12_S12_EEEEENS4_13SM90_TMA_LOADENS4_14ComposedLayoutINS4_7SwizzleILi3ELi4ELi3EEENS4_18smem_ptr_flag_bitsILi8EEENSX_INS5_IJNSA_ILi8EEENSA_ILi128EEEEEENS5_IJS1C_SC_EEEEEEEvNS4_8identityENS4_23SM90_TMA_LOAD_MULTICASTES1G_vS1H_EENS_8epilogue10collective18CollectiveEpilogueINS1K_23Sm100TmaWarpSpecializedILi1ELi1ELi88ELb0ELb0EEEJSI_NS5_IJNSX_ISF_SC_EENSX_ISG_SC_EEEEESJ_SK_SJ_SK_NS1K_6fusion15FusionCallbacksIS1O_NS1S_17LinearCombinationISJ_fSJ_fLNS_15FloatRoundStyleE2EEESI_S1R_JEEENS4_5SM1004TMEM4LOAD25SM100_TMEM_LOAD_16dp32b8xES15_NS16_INS17_ILi0ELi4ELi3EEES1A_NSX_INS5_IJS1B_NSA_ILi16EEEEEENS5_IJS23_SC_EEEEEEENS4_39AutoVectorizingCopyWithAssumedAlignmentILi128EEENS4_14SM90_TMA_STOREES27_S29_S29_EEEvvEEEEvNT_6ParamsE:
[----:B------:R-:W1:Y:S01]  /*0000*/  LDC R1, c[0x0][0x37c] ;  /* 0x0000df00ff017b82 */ /* 0x000e620000000800 */
[----:B------:R-:W2:Y:S01]  /*0010*/  S2R R190, SR_TID.X ;  /* 0x0000000000be7919 */ /* 0x000ea20000002100 */
[----:B------:R-:W3:Y:S01]  /*0020*/  LDCU.64 UR6, c[0x0][0x890] ;  /* 0x00011200ff0677ac */ /* 0x000ee20008000a00 */
[----:B------:R-:W-:Y:S02]  /*0030*/  PRMT R183, RZ, 0x7610, R183 ;  /* 0x00007610ffb77816 */ /* 0x000fe400000000b7 */
[----:B------:R-:W-:Y:S01]  /*0040*/  ELECT P3, URZ, PT ;  /* 0x0000000000ff782f */ /* 0x000fe20003860000 */
[----:B------:R-:W4:Y:S01]  /*0050*/  LDCU.64 UR56, c[0x0][0x358] ;  /* 0x00006b00ff3877ac */ /* 0x000f220008000a00 */
[----:B---3--:R-:W-:-:S04]  /*0060*/  UISETP.NE.U32.AND UP0, UPT, UR6, URZ, UPT ;  /* 0x000000ff0600728c */ /* 0x008fc8000bf05070 */
[----:B------:R-:W-:Y:S01]  /*0070*/  UISETP.NE.AND.EX UP0, UPT, UR7, URZ, UPT, UP0 ;  /* 0x000000ff0700728c */ /* 0x000fe2000bf05300 */
[----:B--2---:R-:W-:-:S05]  /*0080*/  SHF.R.U32.HI R184, RZ, 0x5, R190 ;  /* 0x00000005ffb87819 */ /* 0x004fca00000116be */
[----:B------:R-:W2:Y:S02]  /*0090*/  SHFL.IDX PT, R0, R184, RZ, 0x1f ;  /* 0x00001fffb8007589 */ /* 0x000ea400000e0000 */
[----:B--2---:R-:W-:Y:S01]  /*00a0*/  R2UR UR5, R0 ;  /* 0x00000000000572ca */ /* 0x004fe200000e0000 */
[----:B-1--4-:R-:W-:-:S14]  /*00b0*/  BRA.U UP0, `(.L_x_0) ;  /* 0x00000001002c7547 */ /* 0x012fdc000b800000 */
[----:B------:R-:W1:Y:S02]  /*00c0*/  LDCU.64 UR8, c[0x0][0x888] ;  /* 0x00011100ff0877ac */ /* 0x000e640008000a00 */
[----:B-1----:R-:W-:-:S04]  /*00d0*/  UISETP.NE.U32.AND UP0, UPT, UR8, URZ, UPT ;  /* 0x000000ff0800728c */ /* 0x002fc8000bf05070 */
[----:B------:R-:W-:-:S09]  /*00e0*/  UISETP.NE.AND.EX UP0, UPT, UR9, URZ, UPT, UP0 ;  /* 0x000000ff0900728c */ /* 0x000fd2000bf05300 */
[----:B------:R-:W-:Y:S05]  /*00f0*/  BRA.U !UP0, `(.L_x_1) ;  /* 0x0000000108147547 */ /* 0x000fea000b800000 */
[----:B------:R-:W1:Y:S02]  /*0100*/  LDC.64 R2, c[0x0][0x888] ;  /* 0x00022200ff027b82 */ /* 0x000e640000000a00 */
[----:B-1----:R-:W2:Y:S01]  /*0110*/  LDG.E R0, desc[UR56][R2.64] ;  /* 0x0000003802007981 */ /* 0x002ea2000c1e1900 */
[----:B------:R-:W-:Y:S01]  /*0120*/  HFMA2 R183, -RZ, RZ, 0, 5.9604644775390625e-08 ;  /* 0x00000001ffb77431 */ /* 0x000fe200000001ff */
[----:B--2---:R-:W-:Y:S01]  /*0130*/  R2UR UR45, R0 ;  /* 0x00000000002d72ca */ /* 0x004fe200000e0000 */
[----:B------:R-:W-:Y:S05]  /*0140*/  BRA `(.L_x_0) ;  /* 0x0000000000087947 */ /* 0x000fea0003800000 */
.L_x_1:
[----:B------:R-:W-:Y:S01]  /*0150*/  HFMA2 R183, -RZ, RZ, 0, 5.9604644775390625e-08 ;  /* 0x00000001ffb77431 */ /* 0x000fe200000001ff */
[----:B------:R-:W1:Y:S02]  /*0160*/  LDCU UR45, c[0x0][0x880] ;  /* 0x00011000ff2d77ac */ /* 0x000e640008000800 */
.L_x_0:
[----:B------:R-:W2:Y:S02]  /*0170*/  LDCU.64 UR8, c[0x0][0x8b0] ;  /* 0x00011600ff0877ac */ /* 0x000ea40008000a00 */
[----:B--2---:R-:W-:-:S04]  /*0180*/  UISETP.NE.U32.AND UP0, UPT, UR8, URZ, UPT ;  /* 0x000000ff0800728c */ /* 0x004fc8000bf05070 */
[----:B------:R-:W-:-:S09]  /*0190*/  UISETP.NE.AND.EX UP0, UPT, UR9, URZ, UPT, UP0 ;  /* 0x000000ff0900728c */ /* 0x000fd2000bf05300 */
[----:B------:R-:W-:Y:S05]  /*01a0*/  BRA.U UP0, `(.L_x_2) ;  /* 0x0000000100207547 */ /* 0x000fea000b800000 */
[----:B------:R-:W2:Y:S02]  /*01b0*/  LDCU.64 UR8, c[0x0][0x8a8] ;  /* 0x00011500ff0877ac */ /* 0x000ea40008000a00 */
[----:B--2---:R-:W-:-:S04]  /*01c0*/  UISETP.NE.U32.AND UP0, UPT, UR8, URZ, UPT ;  /* 0x000000ff0800728c */ /* 0x004fc8000bf05070 */
[----:B------:R-:W-:-:S09]  /*01d0*/  UISETP.NE.AND.EX UP0, UPT, UR9, URZ, UPT, UP0 ;  /* 0x000000ff0900728c */ /* 0x000fd2000bf05300 */
[----:B------:R-:W-:Y:S05]  /*01e0*/  BRA.U !UP0, `(.L_x_3) ;  /* 0x00000001080c7547 */ /* 0x000fea000b800000 */
[----:B------:R-:W2:Y:S02]  /*01f0*/  LDC.64 R16, c[0x0][0x8a8] ;  /* 0x00022a00ff107b82 */ /* 0x000ea40000000a00 */
[----:B--2---:R2:W5:Y:S01]  /*0200*/  LDG.E R16, desc[UR56][R16.64] ;  /* 0x0000003810107981 */ /* 0x004562000c1e1900 */
[----:B------:R-:W-:Y:S05]  /*0210*/  BRA `(.L_x_2) ;  /* 0x0000000000047947 */ /* 0x000fea0003800000 */
.L_x_3:
[----:B------:R-:W3:Y:S02]  /*0220*/  LDC R16, c[0x0][0x8a0] ;  /* 0x00022800ff107b82 */ /* 0x000ee40000000800 */
.L_x_2:
[----:B------:R-:W-:Y:S01]  /*0230*/  IMAD.U32 R0, RZ, RZ, UR5 ;  /* 0x00000005ff007e24 */ /* 0x000fe2000f8e00ff */
[----:B------:R-:W-:Y:S04]  /*0240*/  BSSY.RECONVERGENT B0, `(.L_x_4) ;  /* 0x000000c000007945 */ /* 0x000fe80003800200 */
[C---:B------:R-:W-:Y:S02]  /*0250*/  ISETP.NE.OR P1, PT, R0.reuse, 0x1, !P3 ;  /* 0x000000010000780c */ /* 0x040fe40005f25670 */
[----:B------:R-:W-:-:S11]  /*0260*/  ISETP.NE.OR P0, PT, R0, 0x3, !P3 ;  /* 0x000000030000780c */ /* 0x000fd60005f05670 */
[----:B------:R-:W-:Y:S05]  /*0270*/  @P1 BRA `(.L_x_5) ;  /* 0x0000000000201947 */ /* 0x000fea0003800000 */
[----:B------:R-:W4:Y:S02]  /*0280*/  LDCU.64 UR8, c[0x0][0x348] ;  /* 0x00006900ff0877ac */ /* 0x000f240008000a00 */
[----:B----4-:R-:W-:Y:S02]  /*0290*/  UIADD3 UR10, UP1, UPT, UR8, 0x80, URZ ;  /* 0x00000080080a7890 */ /* 0x010fe4000ff3e0ff */
[----:B------:R-:W-:Y:S02]  /*02a0*/  UIADD3 UR8, UP0, UPT, UR8, 0x180, URZ ;  /* 0x0000018008087890 */ /* 0x000fe4000ff1e0ff */
[----:B------:R-:W-:Y:S02]  /*02b0*/  UIADD3.X UR11, UPT, UPT, URZ, UR9, URZ, UP1, !UPT ;  /* 0x00000009ff0b7290 */ /* 0x000fe40008ffe4ff */
[----:B------:R-:W-:-:S07]  /*02c0*/  UIADD3.X UR9, UPT, UPT, URZ, UR9, URZ, UP0, !UPT ;  /* 0x00000009ff097290 */ /* 0x000fce00087fe4ff */
[----:B------:R4:W-:Y:S02]  /*02d0*/  UTMACCTL.PF [UR10] ;  /* 0x000000000a0079b9 */ /* 0x0009e40008040000 */
[----:B------:R4:W-:Y:S02]  /*02e0*/  UTMACCTL.PF [UR8] ;  /* 0x00000000080079b9 */ /* 0x0009e40008040000 */
[----:B----4-:R-:W-:Y:S01]  /*02f0*/  NOP ;  /* 0x0000000000007918 */ /* 0x010fe20000000000 */
.L_x_5:
[----:B-1----:R-:W-:Y:S05]  /*0300*/  BSYNC.RECONVERGENT B0 ;  /* 0x0000000000007941 */ /* 0x002fea0003800200 */
.L_x_4:
[----:B------:R-:W-:Y:S04]  /*0310*/  BSSY.RECONVERGENT B0, `(.L_x_6) ;  /* 0x000000a000007945 */ /* 0x000fe80003800200 */
[----:B------:R-:W-:Y:S05]  /*0320*/  @P0 BRA `(.L_x_7) ;  /* 0x0000000000200947 */ /* 0x000fea0003800000 */
[----:B------:R-:W1:Y:S02]  /*0330*/  LDCU.64 UR8, c[0x0][0x348] ;  /* 0x00006900ff0877ac */ /* 0x000e640008000a00 */
[----:B-1----:R-:W-:Y:S02]  /*0340*/  UIADD3 UR10, UP1, UPT, UR8, 0x580, URZ ;  /* 0x00000580080a7890 */ /* 0x002fe4000ff3e0ff */
[----:B------:R-:W-:Y:S02]  /*0350*/  UIADD3 UR8, UP0, UPT, UR8, 0x680, URZ ;  /* 0x0000068008087890 */ /* 0x000fe4000ff1e0ff */
[----:B------:R-:W-:Y:S02]  /*0360*/  UIADD3.X UR11, UPT, UPT, URZ, UR9, URZ, UP1, !UPT ;  /* 0x00000009ff0b7290 */ /* 0x000fe40008ffe4ff */
[----:B------:R-:W-:-:S07]  /*0370*/  UIADD3.X UR9, UPT, UPT, URZ, UR9, URZ, UP0, !UPT ;  /* 0x00000009ff097290 */ /* 0x000fce00087fe4ff */
[----:B------:R1:W-:Y:S02]  /*0380*/  UTMACCTL.PF [UR10] ;  /* 0x000000000a0079b9 */ /* 0x0003e40008040000 */
[----:B------:R1:W-:Y:S02]  /*0390*/  UTMACCTL.PF [UR8] ;  /* 0x00000000080079b9 */ /* 0x0003e40008040000 */
[----:B-1----:R-:W-:Y:S01]  /*03a0*/  NOP ;  /* 0x0000000000007918 */ /* 0x002fe20000000000 */
.L_x_7:
[----:B------:R-:W-:Y:S05]  /*03b0*/  BSYNC.RECONVERGENT B0 ;  /* 0x0000000000007941 */ /* 0x000fea0003800200 */
.L_x_6:
[----:B------:R-:W1:Y:S01]  /*03c0*/  LDCU.64 UR8, c[0x0][0x888] ;  /* 0x00011100ff0877ac */ /* 0x000e620008000a00 */
[----:B------:R-:W-:Y:S02]  /*03d0*/  UISETP.EQ.U32.AND UP1, UPT, UR6, URZ, UPT ;  /* 0x000000ff0600728c */ /* 0x000fe4000bf22070 */
[----:B------:R-:W-:Y:S02]  /*03e0*/  UPLOP3.LUT UP3, UPT, UPT, UPT, UPT, 0x80, 0x8 ;  /* 0x000000000008789c */ /* 0x000fe40003f6f070 */
[----:B-1----:R-:W-:-:S04]  /*03f0*/  UISETP.NE.U32.AND UP0, UPT, UR8, URZ, UPT ;  /* 0x000000ff0800728c */ /* 0x002fc8000bf05070 */
[----:B------:R-:W-:-:S04]  /*0400*/  UISETP.NE.AND.EX UP2, UPT, UR9, URZ, UPT, UP0 ;  /* 0x000000ff0900728c */ /* 0x000fc8000bf45300 */
[----:B------:R-:W-:-:S04]  /*0410*/  UISETP.EQ.OR.EX UP4, UPT, UR7, URZ, !UP2, UP1 ;  /* 0x000000ff0700728c */ /* 0x000fc8000d782710 */
[----:B------:R-:W-:-:S05]  /*0420*/  UP2UR UR61, UPR, URZ, 0x10 ;  /* 0x00000010ff3d7883 */ /* 0x000fca0008000000 */
[----:B------:R-:W-:Y:S07]  /*0430*/  BRA.U !UP4, `(.L_x_8) ;  /* 0x000000010c207547 */ /* 0x000fee000b800000 */
[----:B------:R-:W-:Y:S01]  /*0440*/  UISETP.NE.U32.AND UP1, UPT, UR6, URZ, UPT ;  /* 0x000000ff0600728c */ /* 0x000fe2000bf25070 */
[----:B------:R-:W-:Y:S01]  /*0450*/  FSETP.NEU.AND P0, PT, RZ, UR45, PT ;  /* 0x0000002dff007c0b */ /* 0x000fe2000bf0d000 */
[----:B------:R-:W-:Y:S02]  /*0460*/  USEL UR4, URZ, 0xffffffff, UP2 ;  /* 0xffffffffff047887 */ /* 0x000fe40009000000 */
[----:B------:R-:W-:-:S10]  /*0470*/  UISETP.NE.AND.EX UP1, UPT, UR7, URZ, UPT, UP1 ;  /* 0x000000ff0700728c */ /* 0x000fd4000bf25310 */
[----:B------:R-:W-:Y:S01]  /*0480*/  VOTEU.ANY UP0, P0 ;  /* 0x0000000000ff7886 */ /* 0x000fe20000000100 */
[----:B------:R-:W-:-:S04]  /*0490*/  @!UP1 USEL UR4, URZ, 0xffffffff, UP0 ;  /* 0xffffffffff049887 */ /* 0x000fc80008000000 */
[----:B------:R-:W-:-:S04]  /*04a0*/  ULOP3.LUT UR4, UR4, 0x1, URZ, 0xc0, !UPT ;  /* 0x0000000104047892 */ /* 0x000fc8000f8ec0ff */
[----:B------:R-:W-:-:S11]  /*04b0*/  UISETP.NE.U32.AND UP3, UPT, UR4, 0x1, UPT ;  /* 0x000000010400788c */ /* 0x000fd6000bf65070 */
.L_x_8:
[----:B------:R-:W1:Y:S01]  /*04c0*/  SHFL.IDX PT, R2, R184, RZ, 0x1f ;  /* 0x00001fffb8027589 */ /* 0x000e6200000e0000 */
[----:B------:R-:W-:Y:S01]  /*04d0*/  UISETP.NE.AND UP5, UPT, UR5, 0x2, UPT ;  /* 0x000000020500788c */ /* 0x000fe2000bfa5270 */
[----:B-1----:R-:W-:-:S13]  /*04e0*/  ISETP.NE.AND P0, PT, R2, RZ, PT ;  /* 0x000000ff0200720c */ /* 0x002fda0003f05270 */
[----:B------:R-:W-:Y:S05]  /*04f0*/  @P0 BRA `(.L_x_9) ;  /* 0x0000000000500947 */ /* 0x000fea0003800000 */
[----:B------:R-:W1:Y:S01]  /*0500*/  S2UR UR7, SR_CgaCtaId ;  /* 0x00000000000779c3 */ /* 0x000e620000008800 */
[----:B------:R-:W-:Y:S01]  /*0510*/  UMOV UR8, 0x400 ;  /* 0x0000040000087882 */ /* 0x000fe20000000000 */
[----:B------:R-:W-:Y:S01]  /*0520*/  UMOV UR6, 0x1 ;  /* 0x0000000100067882 */ /* 0x000fe20000000000 */
[----:B------:R-:W-:Y:S01]  /*0530*/  UMOV UR4, 0x2 ;  /* 0x0000000200047882 */ /* 0x000fe20000000000 */
[----:B------:R-:W-:Y:S01]  /*0540*/  ELECT P0, URZ, PT ;  /* 0x0000000000ff782f */ /* 0x000fe20003800000 */
[----:B------:R-:W-:-:S04]  /*0550*/  UIADD3 UR10, UPT, UPT, -UR4, 0x100000, URZ ;  /* 0x00100000040a7890 */ /* 0x000fc8000fffe1ff */
[----:B------:R-:W-:Y:S02]  /*0560*/  USHF.L.U32 UR11, UR10, 0xb, URZ ;  /* 0x0000000b0a0b7899 */ /* 0x000fe400080006ff */
[----:B------:R-:W-:Y:S02]  /*0570*/  USHF.L.U32 UR10, UR10, 0x1, URZ ;  /* 0x000000010a0a7899 */ /* 0x000fe400080006ff */
[----:B-1----:R-:W-:Y:S02]  /*0580*/  ULEA UR7, UR7, UR8, 0x18 ;  /* 0x0000000807077291 */ /* 0x002fe4000f8ec0ff */
[----:B------:R-:W-:-:S04]  /*0590*/  UIADD3 UR8, UPT, UPT, -UR6, 0x100000, URZ ;  /* 0x0010000006087890 */ /* 0x000fc8000fffe1ff */
[----:B------:R-:W-:Y:S02]  /*05a0*/  USHF.L.U32 UR9, UR8, 0xb, URZ ;  /* 0x0000000b08097899 */ /* 0x000fe400080006ff */
[----:B------:R-:W-:Y:S01]  /*05b0*/  USHF.L.U32 UR8, UR8, 0x1, URZ ;  /* 0x0000000108087899 */ /* 0x000fe200080006ff */
[----:B------:R-:W1:Y:S11]  /*05c0*/  FENCE.VIEW.ASYNC.S ;  /* 0x00000000000073c6 */ /* 0x000e760000000000 */
[----:B-1----:R1:W4:Y:S01]  /*05d0*/  SYNCS.EXCH.64 URZ, [UR7], UR8 ;  /* 0x0000000807ff75b2 */ /* 0x0023220008000100 */
[----:B------:R1:W1:Y:S01]  /*05e0*/  SYNCS.EXCH.64 URZ, [UR7+0x18], UR10 ;  /* 0x0000180a07ff75b2 */ /* 0x0002620008000100 */
[----:B------:R1:W1:Y:S01]  /*05f0*/  SYNCS.EXCH.64 URZ, [UR7+0x8], UR8 ;  /* 0x0000080807ff75b2 */ /* 0x0002620008000100 */
[----:B------:R1:W1:Y:S01]  /*0600*/  SYNCS.EXCH.64 URZ, [UR7+0x20], UR10 ;  /* 0x0000200a07ff75b2 */ /* 0x0002620008000100 */
[----:B------:R1:W1:Y:S01]  /*0610*/  SYNCS.EXCH.64 URZ, [UR7+0x10], UR8 ;  /* 0x0000100807ff75b2 */ /* 0x0002620008000100 */
[----:B------:R1:W1:Y:S01]  /*0620*/  SYNCS.EXCH.64 URZ, [UR7+0x28], UR10 ;  /* 0x0000280a07ff75b2 */ /* 0x0002620008000100 */
[----:B------:R-:W-:Y:S01]  /*0630*/  NOP ;  /* 0x0000000000007918 */ /* 0x000fe20000000000 */
.L_x_9:
[----:B------:R-:W2:Y:S01]  /*0640*/  SHFL.IDX PT, R2, R184, RZ, 0x1f ;  /* 0x00001fffb8027589 */ /* 0x000ea200000e0000 */
[----:B------:R-:W-:Y:S01]  /*0650*/  NOP ;  /* 0x0000000000007918 */ /* 0x000fe20000000000 */
[----:B--2---:R-:W-:-:S13]  /*0660*/  ISETP.NE.AND P0, PT, R2, 0x1, PT ;  /* 0x000000010200780c */ /* 0x004fda0003f05270 */
[----:B------:R-:W-:Y:S05]  /*0670*/  @P0 BRA `(.L_x_10) ;  /* 0x0000000000400947 */ /* 0x000fea0003800000 */
[----:B-1----:R-:W1:Y:S01]  /*0680*/  S2UR UR7, SR_CgaCtaId ;  /* 0x00000000000779c3 */ /* 0x002e620000008800 */
        /* <DEDUP_REMOVED lines=12> */
[----:B-1----:R2:W1:Y:S01]  /*0750*/  SYNCS.EXCH.64 URZ, [UR7+0x30], UR8 ;  /* 0x0000300807ff75b2 */ /* 0x0024620008000100 */
[----:B------:R2:W1:Y:S02]  /*0760*/  SYNCS.EXCH.64 URZ, [UR7+0x38], UR10 ;  /* 0x0000380a07ff75b2 */ /* 0x0004640008000100 */
[----:B--2---:R-:W-:Y:S01]  /*0770*/  NOP ;  /* 0x0000000000007918 */ /* 0x004fe20000000000 */
.L_x_10:
[----:B------:R-:W2:Y:S01]  /*0780*/  SHFL.IDX PT, R2, R184, RZ, 0x1f ;  /* 0x00001fffb8027589 */ /* 0x000ea200000e0000 */
[----:B------:R-:W-:Y:S01]  /*0790*/  NOP ;  /* 0x0000000000007918 */ /* 0x000fe20000000000 */
[----:B--2---:R-:W-:-:S13]  /*07a0*/  ISETP.NE.AND P0, PT, R2, 0x3, PT ;  /* 0x000000030200780c */ /* 0x004fda0003f05270 */
[----:B------:R-:W-:Y:S05]  /*07b0*/  @P0 BRA `(.L_x_11) ;  /* 0x0000000000300947 */ /* 0x000fea0003800000 */
[----:B------:R-:W2:Y:S01]  /*07c0*/  S2UR UR6, SR_CgaCtaId ;  /* 0x00000000000679c3 */ /* 0x000ea20000008800 */
[----:B-1----:R-:W-:Y:S01]  /*07d0*/  UMOV UR7, 0x400 ;  /* 0x0000040000077882 */ /* 0x002fe20000000000 */
[----:B------:R-:W-:Y:S01]  /*07e0*/  UMOV UR4, 0x20 ;  /* 0x0000002000047882 */ /* 0x000fe20000000000 */
[----:B------:R-:W-:Y:S01]  /*07f0*/  ELECT P0, URZ, PT ;  /* 0x0000000000ff782f */ /* 0x000fe20003800000 */
[----:B------:R-:W-:-:S04]  /*0800*/  UIADD3 UR8, UPT, UPT, -UR4, 0x100000, URZ ;  /* 0x0010000004087890 */ /* 0x000fc8000fffe1ff */
[----:B------:R-:W-:Y:S02]  /*0810*/  USHF.L.U32 UR9, UR8, 0xb, URZ ;  /* 0x0000000b08097899 */ /* 0x000fe400080006ff */
[----:B------:R-:W-:Y:S02]  /*0820*/  USHF.L.U32 UR8, UR8, 0x1, URZ ;  /* 0x0000000108087899 */ /* 0x000fe400080006ff */
[----:B--2---:R-:W-:Y:S01]  /*0830*/  ULEA UR6, UR6, UR7, 0x18 ;  /* 0x0000000706067291 */ /* 0x004fe2000f8ec0ff */
[----:B------:R-:W1:Y:S11]  /*0840*/  FENCE.VIEW.ASYNC.S ;  /* 0x00000000000073c6 */ /* 0x000e760000000000 */
[----:B-1----:R2:W1:Y:S01]  /*0850*/  SYNCS.EXCH.64 URZ, [UR6+0x40], UR8 ;  /* 0x0000400806ff75b2 */ /* 0x0024620008000100 */
[----:B------:R2:W1:Y:S02]  /*0860*/  SYNCS.EXCH.64 URZ, [UR6+0x48], UR8 ;  /* 0x0000480806ff75b2 */ /* 0x0004640008000100 */
[----:B--2---:R-:W-:Y:S01]  /*0870*/  NOP ;  /* 0x0000000000007918 */ /* 0x004fe20000000000 */
.L_x_11:
[----:B------:R-:W2:Y:S01]  /*0880*/  SHFL.IDX PT, R2, R184, RZ, 0x1f ;  /* 0x00001fffb8027589 */ /* 0x000ea200000e0000 */
[----:B------:R-:W-:Y:S01]  /*0890*/  NOP ;  /* 0x0000000000007918 */ /* 0x000fe20000000000 */
[----:B--2---:R-:W-:-:S13]  /*08a0*/  ISETP.NE.AND P0, PT, R2, 0x4, PT ;  /* 0x000000040200780c */ /* 0x004fda0003f05270 */
[----:B------:R-:W-:Y:S05]  /*08b0*/  @P0 BRA `(.L_x_12) ;  /* 0x00000000004c0947 */ /* 0x000fea0003800000 */
[----:B------:R-:W2:Y:S01]  /*08c0*/  S2UR UR6, SR_CgaCtaId ;  /* 0x00000000000679c3 */ /* 0x000ea20000008800 */
[----:B-1----:R-:W-:Y:S01]  /*08d0*/  UMOV UR8, 0x1e0 ;  /* 0x000001e000087882 */ /* 0x002fe20000000000 */
[----:B------:R-:W-:Y:S01]  /*08e0*/  UMOV UR7, 0x400 ;  /* 0x0000040000077882 */ /* 0x000fe20000000000 */
[----:B------:R-:W-:Y:S01]  /*08f0*/  USEL UR8, UR8, 0x1a0, UP3 ;  /* 0x000001a008087887 */ /* 0x000fe20009800000 */
[----:B------:R-:W-:Y:S01]  /*0900*/  UMOV UR4, 0x1 ;  /* 0x0000000100047882 */ /* 0x000fe20000000000 */
[----:B------:R-:W-:Y:S01]  /*0910*/  ELECT P0, URZ, PT ;  /* 0x0000000000ff782f */ /* 0x000fe20003800000 */
[----:B------:R-:W-:-:S04]  /*0920*/  UIADD3 UR10, UPT, UPT, -UR4, 0x100000, URZ ;  /* 0x00100000040a7890 */ /* 0x000fc8000fffe1ff */
[----:B------:R-:W-:Y:S02]  /*0930*/  USHF.L.U32 UR11, UR10, 0xb, URZ ;  /* 0x0000000b0a0b7899 */ /* 0x000fe400080006ff */
[----:B------:R-:W-:Y:S02]  /*0940*/  USHF.L.U32 UR10, UR10, 0x1, URZ ;  /* 0x000000010a0a7899 */ /* 0x000fe400080006ff */
[----:B------:R-:W-:-:S04]  /*0950*/  UIADD3 UR8, UPT, UPT, -UR8, 0x100000, URZ ;  /* 0x0010000008087890 */ /* 0x000fc8000fffe1ff */
[----:B------:R-:W-:Y:S02]  /*0960*/  USHF.L.U32 UR9, UR8, 0xb, URZ ;  /* 0x0000000b08097899 */ /* 0x000fe400080006ff */
[----:B------:R-:W-:Y:S02]  /*0970*/  USHF.L.U32 UR8, UR8, 0x1, URZ ;  /* 0x0000000108087899 */ /* 0x000fe400080006ff */
[----:B--2---:R-:W-:Y:S01]  /*0980*/  ULEA UR6, UR6, UR7, 0x18 ;  /* 0x0000000706067291 */ /* 0x004fe2000f8ec0ff */
[----:B------:R-:W1:Y:S11]  /*0990*/  FENCE.VIEW.ASYNC.S ;  /* 0x00000000000073c6 */ /* 0x000e760000000000 */
[----:B-1----:R2:W1:Y:S01]  /*09a0*/  SYNCS.EXCH.64 URZ, [UR6+0x50], UR10 ;  /* 0x0000500a06ff75b2 */ /* 0x0024620008000100 */
[----:B------:R2:W1:Y:S01]  /*09b0*/  SYNCS.EXCH.64 URZ, [UR6+0x60], UR8 ;  /* 0x0000600806ff75b2 */ /* 0x0004620008000100 */
[----:B------:R2:W1:Y:S01]  /*09c0*/  SYNCS.EXCH.64 URZ, [UR6+0x58], UR10 ;  /* 0x0000580a06ff75b2 */ /* 0x0004620008000100 */
[----:B------:R2:W1:Y:S02]  /*09d0*/  SYNCS.EXCH.64 URZ, [UR6+0x68], UR8 ;  /* 0x0000680806ff75b2 */ /* 0x0004640008000100 */
[----:B--2---:R-:W-:Y:S01]  /*09e0*/  NOP ;  /* 0x0000000000007918 */ /* 0x004fe20000000000 */
.L_x_12:
        /* <DEDUP_REMOVED lines=18> */
[----:B------:R2:W1:Y:S01]  /*0b10*/  SYNCS.EXCH.64 URZ, [UR7+0x90], UR10 ;  /* 0x0000900a07ff75b2 */ /* 0x0004620008000100 */
[----:B------:R2:W1:Y:S01]  /*0b20*/  SYNCS.EXCH.64 URZ, [UR7+0x78], UR8 ;  /* 0x0000780807ff75b2 */ /* 0x0004620008000100 */
[----:B------:R2:W1:Y:S01]  /*0b30*/  SYNCS.EXCH.64 URZ, [UR7+0x98], UR10 ;  /* 0x0000980a07ff75b2 */ /* 0x0004620008000100 */
[----:B------:R2:W1:Y:S01]  /*0b40*/  SYNCS.EXCH.64 URZ, [UR7+0x80], UR8 ;  /* 0x0000800807ff75b2 */ /* 0x0004620008000100 */
[----:B------:R2:W1:Y:S01]  /*0b50*/  SYNCS.EXCH.64 URZ, [UR7+0xa0], UR10 ;  /* 0x0000a00a07ff75b2 */ /* 0x0004620008000100 */
[----:B------:R2:W1:Y:S01]  /*0b60*/  SYNCS.EXCH.64 URZ, [UR7+0x88], UR8 ;  /* 0x0000880807ff75b2 */ /* 0x0004620008000100 */
[----:B------:R2:W1:Y:S02]  /*0b70*/  SYNCS.EXCH.64 URZ, [UR7+0xa8], UR10 ;  /* 0x0000a80a07ff75b2 */ /* 0x0004640008000100 */
[----:B--2---:R-:W-:Y:S01]  /*0b80*/  NOP ;  /* 0x0000000000007918 */ /* 0x004fe20000000000 */
.L_x_13:
[----:B------:R-:W2:Y:S01]  /*0b90*/  SHFL.IDX PT, R2, R184, RZ, 0x1f ;  /* 0x00001fffb8027589 */ /* 0x000ea200000e0000 */
[----:B------:R-:W1:Y:S01]  /*0ba0*/  S2UR UR60, SR_CgaCtaId ;  /* 0x00000000003c79c3 */ /* 0x000e620000008800 */
[----:B------:R-:W-:Y:S01]  /*0bb0*/  NOP ;  /* 0x0000000000007918 */ /* 0x000fe20000000000 */
[----:B--2---:R-:W-:-:S13]  /*0bc0*/  ISETP.NE.AND P0, PT, R2, 0x3, PT ;  /* 0x000000030200780c */ /* 0x004fda0003f05270 */
[----:B-1----:R-:W-:Y:S05]  /*0bd0*/  @P0 BRA `(.L_x_14) ;  /* 0x0000000000340947 */ /* 0x002fea0003800000 */
[----:B------:R-:W-:Y:S01]  /*0be0*/  UMOV UR6, 0x400 ;  /* 0x0000040000067882 */ /* 0x000fe20000000000 */
[----:B------:R-:W-:Y:S01]  /*0bf0*/  UMOV UR4, 0x20 ;  /* 0x0000002000047882 */ /* 0x000fe20000000000 */
[----:B------:R-:W-:Y:S02]  /*0c00*/  ULEA UR6, UR60, UR6, 0x18 ;  /* 0x000000063c067291 */ /* 0x000fe4000f8ec0ff */
[----:B------:R-:W-:-:S04]  /*0c10*/  UIADD3 UR8, UPT, UPT, -UR4, 0x100000, URZ ;  /* 0x0010000004087890 */ /* 0x000fc8000fffe1ff */
[----:B------:R-:W-:Y:S02]  /*0c20*/  USHF.L.U32 UR9, UR8, 0xb, URZ ;  /* 0x0000000b08097899 */ /* 0x000fe400080006ff */
[----:B------:R-:W-:Y:S01]  /*0c30*/  USHF.L.U32 UR8, UR8, 0x1, URZ ;  /* 0x0000000108087899 */ /* 0x000fe200080006ff */
[----:B------:R-:W-:Y:S01]  /*0c40*/  ELECT P0, URZ, PT ;  /* 0x0000000000ff782f */ /* 0x000fe20003800000 */
[----:B------:R-:W1:Y:S10]  /*0c50*/  FENCE.VIEW.ASYNC.S ;  /* 0x00000000000073c6 */ /* 0x000e740000000000 */
[----:B-1----:R1:W2:Y:S01]  /*0c60*/  SYNCS.EXCH.64 URZ, [UR6+0xb0], UR8 ;  /* 0x0000b00806ff75b2 */ /* 0x0022a20008000100 */
[----:B------:R1:W1:Y:S01]  /*0c70*/  SYNCS.EXCH.64 URZ, [UR6+0xc0], UR8 ;  /* 0x0000c00806ff75b2 */ /* 0x0002620008000100 */
[----:B------:R1:W1:Y:S01]  /*0c80*/  SYNCS.EXCH.64 URZ, [UR6+0xb8], UR8 ;  /* 0x0000b80806ff75b2 */ /* 0x0002620008000100 */
[----:B------:R1:W1:Y:S01]  /*0c90*/  SYNCS.EXCH.64 URZ, [UR6+0xc8], UR8 ;  /* 0x0000c80806ff75b2 */ /* 0x0002620008000100 */
[----:B------:R-:W-:Y:S01]  /*0ca0*/  NOP ;  /* 0x0000000000007918 */ /* 0x000fe20000000000 */
.L_x_14:
[----:B------:R-:W3:Y:S01]  /*0cb0*/  LDCU UR4, c[0x0][0x36c] ;  /* 0x00006d80ff0477ac */ /* 0x000ee20008000800 */
[----:B------:R-:W-:Y:S01]  /*0cc0*/  ISETP.NE.OR P3, PT, R0, 0x2, !P3 ;  /* 0x000000020000780c */ /* 0x000fe20005f65670 */
[----:B------:R-:W-:Y:S01]  /*0cd0*/  NOP ;  /* 0x0000000000007918 */ /* 0x000fe20000000000 */
[----:B------:R-:W-:Y:S01]  /*0ce0*/  LOP3.LUT R0, R190, 0x1f, RZ, 0xc0, !PT ;  /* 0x0000001fbe007812 */ /* 0x000fe200078ec0ff */
[----:B------:R-:W-:Y:S02]  /*0cf0*/  UISETP.NE.AND UP4, UPT, UR5, URZ, UPT ;  /* 0x000000ff0500728c */ /* 0x000fe4000bf85270 */
[----:B---3--:R-:W-:-:S09]  /*0d00*/  UISETP.EQ.U32.AND UP6, UPT, UR4, 0x1, UPT ;  /* 0x000000010400788c */ /* 0x008fd2000bfc2070 */
[----:B------:R-:W-:Y:S05]  /*0d10*/  BRA.U !UP6, `(.L_x_15) ;  /* 0x000000010e087547 */ /* 0x000fea000b800000 */
[----:B-12-4-:R-:W-:Y:S01]  /*0d20*/  UCGABAR_ARV ;  /* 0x00000000000079c7 */ /* 0x016fe20008000000 */
[----:B------:R-:W-:Y:S05]  /*0d30*/  BRA `(.L_x_16) ;  /* 0x0000000000047947 */ /* 0x000fea0003800000 */
.L_x_15:
[----:B-12-4-:R-:W-:Y:S01]  /*0d40*/  NOP ;  /* 0x0000000000007918 */ /* 0x016fe20000000000 */
.L_x_16:
[----:B------:R-:W1:Y:S01]  /*0d50*/  S2UR UR59, SR_CTAID.X ;  /* 0x00000000003b79c3 */ /* 0x000e620000002500 */
[----:B------:R-:W-:-:S05]  /*0d60*/  CS2R.32 R3, SR_CgaSize ;  /* 0x0000000000037805 */ /* 0x000fca0000008a00 */
[----:B------:R-:W-:-:S05]  /*0d70*/  IMAD R3, R3, -0xa0, RZ ;  /* 0xffffff6003037824 */ /* 0x000fca00078e02ff */
[----:B------:R-:W-:-:S14]  /*0d80*/  R2UR UR6, R3 ;  /* 0x00000000030672ca */ /* 0x000fdc00000e0000 */
[----:B------:R-:W2:Y:S01]  /*0d90*/  LDCU UR6, c[0x0][UR6+0x2b0] ;  /* 0x00005600060677ac */ /* 0x000ea20008000800 */
[----:B------:R-:W-:-:S05]  /*0da0*/  CS2R.32 R3, SR_CgaSize ;  /* 0x0000000000037805 */ /* 0x000fca0000008a00 */
[----:B------:R-:W-:-:S05]  /*0db0*/  IMAD R3, R3, -0xa0, RZ ;  /* 0xffffff6003037824 */ /* 0x000fca00078e02ff */
[----:B------:R-:W-:-:S14]  /*0dc0*/  R2UR UR4, R3 ;  /* 0x00000000030472ca */ /* 0x000fdc00000e0000 */
[----:B------:R-:W3:Y:S01]  /*0dd0*/  LDCU UR4, c[0x0][UR4+0x2b4] ;  /* 0x00005680040477ac */ /* 0x000ee20008000800 */
[----:B------:R-:W4:Y:S01]  /*0de0*/  S2UR UR58, SR_CTAID.Y ;  /* 0x00000000003a79c3 */ /* 0x000f220000002600 */
[----:B------:R-:W-:-:S05]  /*0df0*/  CS2R.32 R3, SR_CgaSize ;  /* 0x0000000000037805 */ /* 0x000fca0000008a00 */
[----:B------:R-:W-:-:S05]  /*0e00*/  IMAD R3, R3, -0xa0, RZ ;  /* 0xffffff6003037824 */ /* 0x000fca00078e02ff */
[----:B------:R-:W-:-:S14]  /*0e10*/  R2UR UR7, R3 ;  /* 0x00000000030772ca */ /* 0x000fdc00000e0000 */
[----:B------:R-:W3:Y:S01]  /*0e20*/  LDCU UR7, c[0x0][UR7+0x2a0] ;  /* 0x00005400070777ac */ /* 0x000ee20008000800 */
[----:B------:R-:W3:Y:S01]  /*0e30*/  LDCU UR15, c[0x0][0xb24] ;  /* 0x00016480ff0f77ac */ /* 0x000ee20008000800 */
[----:B------:R-:W3:Y:S01]  /*0e40*/  LDCU UR37, c[0x0][0xb24] ;  /* 0x00016480ff2577ac */ /* 0x000ee20008000800 */
[----:B------:R-:W3:Y:S01]  /*0e50*/  LDCU UR12, c[0x0][0xb30] ;  /* 0x00016600ff0c77ac */ /* 0x000ee20008000800 */
[----:B-1----:R-:W-:-:S05]  /*0e60*/  I2FP.F32.U32 R3, UR59 ;  /* 0x0000003b00037c45 */ /* 0x002fca0008201000 */
[----:B--2---:R-:W-:Y:S01]  /*0e70*/  FMUL R3, R3, UR6 ;  /* 0x0000000603037c20 */ /* 0x004fe20008400000 */
[----:B------:R-:W-:-:S05]  /*0e80*/  CS2R.32 R2, SR_CgaSize ;  /* 0x0000000000027805 */ /* 0x000fca0000008a00 */
[----:B------:R-:W-:-:S05]  /*0e90*/  IMAD R2, R2, -0xa0, RZ ;  /* 0xffffff6002027824 */ /* 0x000fca00078e02ff */
[----:B------:R-:W-:-:S14]  /*0ea0*/  R2UR UR6, R2 ;  /* 0x00000000020672ca */ /* 0x000fdc00000e0000 */
[----:B------:R-:W1:Y:S01]  /*0eb0*/  LDCU UR6, c[0x0][UR6+0x2a4] ;  /* 0x00005480060677ac */ /* 0x000e620008000800 */
[----:B----4-:R-:W-:Y:S01]  /*0ec0*/  I2FP.F32.U32 R2, UR58 ;  /* 0x0000003a00027c45 */ /* 0x010fe20008201000 */
[----:B------:R-:W2:Y:S04]  /*0ed0*/  F2I.U32.TRUNC.NTZ R3, R3 ;  /* 0x0000000300037305 */ /* 0x000ea8000020f000 */
[----:B---3--:R-:W-:Y:S01]  /*0ee0*/  FMUL R2, R2, UR4 ;  /* 0x0000000402027c20 */ /* 0x008fe20008400000 */
[----:B------:R-:W-:-:S04]  /*0ef0*/  ULOP3.LUT UR4, UR60, 0x1, URZ, 0xc0, !UPT ;  /* 0x000000013c047892 */ /* 0x000fc8000f8ec0ff */
[----:B------:R-:W-:Y:S01]  /*0f00*/  UISETP.NE.U32.AND UP0, UPT, UR4, 0x1, UPT ;  /* 0x000000010400788c */ /* 0x000fe2000bf05070 */
[----:B------:R-:W3:Y:S03]  /*0f10*/  F2I.U32.TRUNC.NTZ R2, R2 ;  /* 0x0000000200027305 */ /* 0x000ee6000020f000 */
[----:B------:R-:W-:Y:S01]  /*0f20*/  USEL UR4, URZ, 0x2c00, UP0 ;  /* 0x00002c00ff047887 */ /* 0x000fe20008000000 */
[----:B--2---:R-:W-:Y:S02]  /*0f30*/  R2UR UR47, R3 ;  /* 0x00000000032f72ca */ /* 0x004fe400000e0000 */
[----:B---3--:R-:W-:Y:S02]  /*0f40*/  R2UR UR46, R2 ;  /* 0x00000000022e72ca */ /* 0x008fe400000e0000 */
[----:B------:R-:W-:-:S09]  /*0f50*/  PRMT R2, RZ, 0x7610, R2 ;  /* 0x00007610ff027816 */ /* 0x000fd20000000002 */
[----:B------:R-:W-:-:S04]  /*0f60*/  UIADD3 UR47, UPT, UPT, -UR47, URZ, URZ ;  /* 0x000000ff2f2f7290 */ /* 0x000fc8000fffe1ff */
[----:B------:R-:W-:Y:S02]  /*0f70*/  UIMAD UR47, UR7, UR47, UR59 ;  /* 0x0000002f072f72a4 */ /* 0x000fe4000f8e023b */
[----:B------:R-:W-:-:S04]  /*0f80*/  UIADD3 UR46, UPT, UPT, -UR46, URZ, URZ ;  /* 0x000000ff2e2e7290 */ /* 0x000fc8000fffe1ff */
[----:B-1----:R-:W-:Y:S01]  /*0f90*/  UIMAD UR46, UR6, UR46, UR58 ;  /* 0x0000002e062e72a4 */ /* 0x002fe2000f8e023a */
[----:B------:R-:W-:Y:S11]  /*0fa0*/  BRA.U UP4, `(.L_x_17) ;  /* 0x0000000104247547 */ /* 0x000ff6000b800000 */
[----:B------:R-:W-:-:S04]  /*0fb0*/  UISETP.NE.AND UP0, UPT, UR46, URZ, UPT ;  /* 0x000000ff2e00728c */ /* 0x000fc8000bf05270 */
[----:B------:R-:W-:-:S04]  /*0fc0*/  UISETP.EQ.OR UP0, UPT, UR47, URZ, !UP0 ;  /* 0x000000ff2f00728c */ /* 0x000fc8000c702670 */
[----:B------:R-:W-:Y:S02]  /*0fd0*/  USEL UR7, URZ, 0x1, !UP0 ;  /* 0x00000001ff077887 */ /* 0x000fe4000c000000 */
[----:B------:R-:W-:-:S04]  /*0fe0*/  UISETP.NE.AND UP0, UPT, UR46, URZ, UPT ;  /* 0x000000ff2e00728c */ /* 0x000fc8000bf05270 */
[----:B------:R-:W-:Y:S02]  /*0ff0*/  USEL UR6, URZ, 0x2, UP0 ;  /* 0x00000002ff067887 */ /* 0x000fe40008000000 */
[----:B------:R-:W-:-:S04]  /*1000*/  UISETP.NE.AND UP0, UPT, UR47, 0x1, UPT ;  /* 0x000000012f00788c */ /* 0x000fc8000bf05270 */
[----:B------:R-:W-:-:S04]  /*1010*/  USEL UR6, UR6, 0x2, UP0 ;  /* 0x0000000206067887 */ /* 0x000fc80008000000 */
[----:B------:R-:W-:-:S06]  /*1020*/  UIADD3 UR6, UPT, UPT, UR7, UR6, URZ ;  /* 0x0000000607067290 */ /* 0x000fcc000fffe0ff */
[----:B------:R-:W-:-:S07]  /*1030*/  MOV R2, UR6 ;  /* 0x0000000600027c02 */ /* 0x000fce0008000f00 */
.L_x_17:
[----:B------:R-:W1:Y:S01]  /*1040*/  S2UR UR36, SR_CTAID.Z ;  /* 0x00000000002479c3 */ /* 0x000e620000002700 */
[----:B------:R-:W-:-:S09]  /*1050*/  UISETP.GE.AND UP0, UPT, UR15, 0x1, UPT ;  /* 0x000000010f00788c */ /* 0x000fd2000bf06270 */
[----:B------:R-:W-:Y:S05]  /*1060*/  BRA.U !UP0, `(.L_x_18) ;  /* 0x0000000108d47547 */ /* 0x000fea000b800000 */
[----:B------:R-:W2:Y:S01]  /*1070*/  LDCU.128 UR8, c[0x0][0xb10] ;  /* 0x00016200ff0877ac */ /* 0x000ea20008000c00 */
[----:B------:R-:W3:Y:S01]  /*1080*/  LDCU UR14, c[0x0][0xb0c] ;  /* 0x00016180ff0e77ac */ /* 0x000ee20008000800 */
[----:B------:R-:W4:Y:S01]  /*1090*/  LDCU UR17, c[0x0][0x370] ;  /* 0x00006e00ff1177ac */ /* 0x000f220008000800 */
[----:B------:R-:W1:Y:S01]  /*10a0*/  LDCU UR16, c[0x0][0x374] ;  /* 0x00006e80ff1077ac */ /* 0x000e620008000800 */
[----:B------:R-:W1:Y:S01]  /*10b0*/  LDCU UR13, c[0x0][0xb20] ;  /* 0x00016400ff0d77ac */ /* 0x000e620008000800 */
[----:B--2---:R-:W-:Y:S02]  /*10c0*/  UIMAD.WIDE.U32 UR6, UR59, UR8, URZ ;  /* 0x000000083b0672a5 */ /* 0x004fe4000f8e00ff */
[----:B---3--:R-:W-:Y:S02]  /*10d0*/  UISETP.NE.AND UP0, UPT, UR14, 0x1, UPT ;  /* 0x000000010e00788c */ /* 0x008fe4000bf05270 */
[----:B------:R-:W-:Y:S02]  /*10e0*/  UIMAD.WIDE.U32 UR20, UR58, UR11, URZ ;  /* 0x0000000b3a1472a5 */ /* 0x000fe4000f8e00ff */
[----:B----4-:R-:W-:-:S02]  /*10f0*/  UIMAD.WIDE.U32 UR18, UR17, UR8, URZ ;  /* 0x00000008111272a5 */ /* 0x010fc4000f8e00ff */
[----:B------:R-:W-:Y:S01]  /*1100*/  UISETP.NE.AND UP1, UPT, UR15, 0x1, UPT ;  /* 0x000000010f00788c */ /* 0x000fe2000bf25270 */
[----:B------:R-:W-:Y:S02]  /*1110*/  UMOV UR8, UR7 ;  /* 0x0000000700087c82 */ /* 0x000fe40008000000 */
[----:B------:R-:W2:Y:S01]  /*1120*/  LDCU.64 UR6, c[0x0][0xb28] ;  /* 0x00016500ff0677ac */ /* 0x000ea20008000a00 */
[----:B------:R-:W-:Y:S01]  /*1130*/  USHF.R.U32.HI UR8, URZ, UR9, UR8 ;  /* 0x00000009ff087299 */ /* 0x000fe20008011608 */
[----:B------:R-:W-:-:S03]  /*1140*/  UMOV UR18, UR19 ;  /* 0x0000001300127c82 */ /* 0x000fc60008000000 */
[----:B------:R-:W-:Y:S02]  /*1150*/  USEL UR8, UR59, UR8, !UP0 ;  /* 0x000000083b087287 */ /* 0x000fe4000c000000 */
[----:B------:R-:W-:Y:S02]  /*1160*/  @UP0 USHF.R.U32.HI UR17, URZ, UR9, UR18 ;  /* 0x00000009ff110299 */ /* 0x000fe40008011612 */
[----:B------:R-:W-:Y:S02]  /*1170*/  UISETP.NE.AND UP0, UPT, UR10, 0x1, UPT ;  /* 0x000000010a00788c */ /* 0x000fe4000bf05270 */
[----:B-1----:R-:W-:Y:S01]  /*1180*/  UIMAD.WIDE.U32 UR18, UR16, UR11, URZ ;  /* 0x0000000b101272a5 */ /* 0x002fe2000f8e00ff */
[----:B------:R-:W-:Y:S02]  /*1190*/  UMOV UR9, UR21 ;  /* 0x0000001500097c82 */ /* 0x000fe40008000000 */
[----:B------:R-:W-:-:S04]  /*11a0*/  USHF.R.U32.HI UR9, URZ, UR13, UR9 ;  /* 0x0000000dff097299 */ /* 0x000fc80008011609 */
[----:B------:R-:W-:Y:S01]  /*11b0*/  UMOV UR18, UR19 ;  /* 0x0000001300127c82 */ /* 0x000fe20008000000 */
[----:B------:R-:W-:Y:S02]  /*11c0*/  USEL UR9, UR58, UR9, !UP0 ;  /* 0x000000093a097287 */ /* 0x000fe4000c000000 */
[----:B------:R-:W-:Y:S02]  /*11d0*/  @UP0 USHF.R.U32.HI UR16, URZ, UR13, UR18 ;  /* 0x0000000dff100299 */ /* 0x000fe40008011612 */
[----:B--2---:R-:W-:Y:S02]  /*11e0*/  UIMAD.WIDE.U32 UR18, UR17, UR6, URZ ;  /* 0x00000006111272a5 */ /* 0x004fe4000f8e00ff */
[----:B------:R-:W-:Y:S02]  /*11f0*/  UIMAD.WIDE.U32 UR20, UR16, UR6, URZ ;  /* 0x00000006101472a5 */ /* 0x000fe4000f8e00ff */
[----:B------:R-:W-:-:S03]  /*1200*/  UIADD3 UR13, UPT, UPT, -UR8, URZ, URZ ;  /* 0x000000ff080d7290 */ /* 0x000fc6000fffe1ff */
[----:B------:R-:W-:Y:S01]  /*1210*/  UMOV UR18, UR19 ;  /* 0x0000001300127c82 */ /* 0x000fe20008000000 */
[----:B------:R-:W-:Y:S01]  /*1220*/  UIMAD UR13, UR14, UR13, UR59 ;  /* 0x0000000d0e0d72a4 */ /* 0x000fe2000f8e023b */
[----:B------:R-:W-:Y:S01]  /*1230*/  UMOV UR11, UR21 ;  /* 0x00000015000b7c82 */ /* 0x000fe20008000000 */
[----:B------:R-:W-:Y:S02]  /*1240*/  @UP1 USHF.R.U32.HI UR17, URZ, UR7, UR18 ;  /* 0x00000007ff111299 */ /* 0x000fe40008011612 */
[----:B------:R-:W-:Y:S02]  /*1250*/  @UP1 USHF.R.U32.HI UR16, URZ, UR7, UR11 ;  /* 0x00000007ff101299 */ /* 0x000fe4000801160b */
[----:B------:R-:W-:Y:S02]  /*1260*/  UIMAD UR11, UR17, UR15, URZ ;  /* 0x0000000f110b72a4 */ /* 0x000fe4000f8e02ff */
[----:B------:R-:W-:Y:S02]  /*1270*/  UIMAD UR16, UR16, UR15, URZ ;  /* 0x0000000f101072a4 */ /* 0x000fe4000f8e02ff */
[----:B------:R-:W-:-:S02]  /*1280*/  UIMAD.WIDE.U32 UR20, UR9, UR6, URZ ;  /* 0x00000006091472a5 */ /* 0x000fc4000f8e00ff */
[----:B------:R-:W-:Y:S02]  /*1290*/  UISETP.GE.AND UP0, UPT, UR9, UR16, UPT ;  /* 0x000000100900728c */ /* 0x000fe4000bf06270 */
[----:B------:R-:W-:Y:S02]  /*12a0*/  UIMAD.WIDE.U32 UR18, UR8, UR6, URZ ;  /* 0x00000006081272a5 */ /* 0x000fe4000f8e00ff */
[----:B------:R-:W-:Y:S01]  /*12b0*/  UISETP.GE.OR UP0, UPT, UR8, UR11, UP0 ;  /* 0x0000000b0800728c */ /* 0x000fe20008706670 */
[----:B------:R-:W-:Y:S01]  /*12c0*/  UMOV UR6, UR21 ;  /* 0x0000001500067c82 */ /* 0x000fe20008000000 */
[----:B------:R-:W-:Y:S02]  /*12d0*/  UIADD3 UR11, UPT, UPT, -UR9, URZ, URZ ;  /* 0x000000ff090b7290 */ /* 0x000fe4000fffe1ff */
[----:B------:R-:W-:Y:S02]  /*12e0*/  USHF.R.U32.HI UR6, URZ, UR7, UR6 ;  /* 0x00000007ff067299 */ /* 0x000fe40008011606 */
[----:B------:R-:W-:-:S02]  /*12f0*/  UIMAD UR11, UR10, UR11, UR58 ;  /* 0x0000000b0a0b72a4 */ /* 0x000fc4000f8e023a */
[----:B------:R-:W-:-:S03]  /*1300*/  USEL UR6, UR9, UR6, !UP1 ;  /* 0x0000000609067287 */ /* 0x000fc6000c800000 */
[----:B------:R-:W-:Y:S02]  /*1310*/  @!UP0 UMOV UR16, UR19 ;  /* 0x0000001300108c82 */ /* 0x000fe40008000000 */
[----:B------:R-:W-:Y:S02]  /*1320*/  @!UP0 USHF.R.U32.HI UR16, URZ, UR7, UR16 ;  /* 0x00000007ff108299 */ /* 0x000fe40008011610 */
[----:B------:R-:W-:Y:S02]  /*1330*/  UIADD3 UR7, UPT, UPT, -UR6, URZ, URZ ;  /* 0x000000ff06077290 */ /* 0x000fe4000fffe1ff */
[----:B------:R-:W-:Y:S02]  /*1340*/  @!UP0 USEL UR16, UR8, UR16, !UP1 ;  /* 0x0000001008108287 */ /* 0x000fe4000c800000 */
[----:B------:R-:W-:Y:S02]  /*1350*/  UIMAD UR7, UR15, UR7, UR9 ;  /* 0x000000070f0772a4 */ /* 0x000fe4000f8e0209 */
[----:B------:R-:W-:-:S02]  /*1360*/  @!UP0 UIADD3 UR6, UPT, UPT, UR6, -UR16, URZ ;  /* 0x8000001006068290 */ /* 0x000fc4000fffe0ff */
[----:B------:R-:W-:Y:S02]  /*1370*/  @!UP0 UIMAD UR7, UR7, UR17, UR16 ;  /* 0x00000011070782a4 */ /* 0x000fe4000f8e0210 */
[----:B------:R-:W-:-:S04]  /*1380*/  @!UP0 UIMAD UR9, UR6, UR15, UR8 ;  /* 0x0000000f060982a4 */ /* 0x000fc8000f8e0208 */
[----:B------:R-:W-:Y:S01]  /*1390*/  UIMAD UR58, UR9, UR10, UR11 ;  /* 0x0000000a093a72a4 */ /* 0x000fe2000f8e020b */
[----:B------:R-:W-:Y:S02]  /*13a0*/  @!UP0 UMOV UR8, UR7 ;  /* 0x0000000700088c82 */ /* 0x000fe40008000000 */
[----:B------:R-:W-:-:S12]  /*13b0*/  UIMAD UR59, UR8, UR14, UR13 ;  /* 0x0000000e083b72a4 */ /* 0x000fd8000f8e020d */
.L_x_18:
[----:B------:R-:W-:-:S09]  /*13c0*/  UISETP.NE.AND UP0, UPT, UR12, 0x1, UPT ;  /* 0x000000010c00788c */ /* 0x000fd2000bf05270 */
[----:B------:R-:W-:Y:S05]  /*13d0*/  BRA.U UP0, `(.L_x_19) ;  /* 0x0000000100447547 */ /* 0x000fea000b800000 */
[----:B------:R-:W2:Y:S01]  /*13e0*/  LDCU.128 UR8, c[0x0][0xb10] ;  /* 0x00016200ff0877ac */ /* 0x000ea20008000c00 */
[----:B------:R-:W3:Y:S01]  /*13f0*/  LDCU UR7, c[0x0][0xb0c] ;  /* 0x00016180ff0777ac */ /* 0x000ee20008000800 */
[----:B------:R-:W4:Y:S01]  /*1400*/  LDCU UR6, c[0x0][0xb20] ;  /* 0x00016400ff0677ac */ /* 0x000f220008000800 */
[----:B--2---:R-:W-:Y:S02]  /*1410*/  UIMAD.WIDE.U32 UR14, UR59, UR8, URZ ;  /* 0x000000083b0e72a5 */ /* 0x004fe4000f8e00ff */
[----:B------:R-:W-:Y:S02]  /*1420*/  UIMAD.WIDE.U32 UR12, UR58, UR11, URZ ;  /* 0x0000000b3a0c72a5 */ /* 0x000fe4000f8e00ff */
[----:B---3--:R-:W-:-:S03]  /*1430*/  UISETP.NE.AND UP0, UPT, UR7, 0x1, UPT ;  /* 0x000000010700788c */ /* 0x008fc6000bf05270 */
[----:B------:R-:W-:Y:S02]  /*1440*/  UMOV UR8, UR15 ;  /* 0x0000000f00087c82 */ /* 0x000fe40008000000 */
[----:B------:R-:W-:Y:S01]  /*1450*/  USHF.R.U32.HI UR8, URZ, UR9, UR8 ;  /* 0x00000009ff087299 */ /* 0x000fe20008011608 */
[----:B------:R-:W-:-:S03]  /*1460*/  UMOV UR12, UR13 ;  /* 0x0000000d000c7c82 */ /* 0x000fc60008000000 */
[----:B------:R-:W-:Y:S02]  /*1470*/  USEL UR8, UR59, UR8, !UP0 ;  /* 0x000000083b087287 */ /* 0x000fe4000c000000 */
[----:B------:R-:W-:Y:S02]  /*1480*/  UISETP.NE.AND UP0, UPT, UR10, 0x1, UPT ;  /* 0x000000010a00788c */ /* 0x000fe4000bf05270 */
[----:B----4-:R-:W-:-:S04]  /*1490*/  USHF.R.U32.HI UR6, URZ, UR6, UR12 ;  /* 0x00000006ff067299 */ /* 0x010fc8000801160c */
[----:B------:R-:W-:-:S04]  /*14a0*/  USEL UR6, UR58, UR6, !UP0 ;  /* 0x000000063a067287 */ /* 0x000fc8000c000000 */
[----:B------:R-:W-:Y:S02]  /*14b0*/  UIADD3 UR9, UPT, UPT, UR8, -UR6, URZ ;  /* 0x8000000608097290 */ /* 0x000fe4000fffe0ff */
[----:B------:R-:W-:Y:S02]  /*14c0*/  UIADD3 UR6, UPT, UPT, -UR8, UR6, URZ ;  /* 0x0000000608067290 */ /* 0x000fe4000fffe1ff */
[----:B------:R-:W-:Y:S02]  /*14d0*/  UIMAD UR58, UR9, UR10, UR58 ;  /* 0x0000000a093a72a4 */ /* 0x000fe4000f8e023a */
[----:B------:R-:W-:-:S12]  /*14e0*/  UIMAD UR59, UR6, UR7, UR59 ;  /* 0x00000007063b72a4 */ /* 0x000fd8000f8e023b */
.L_x_19:
[----:B------:R-:W-:Y:S01]  /*14f0*/  UISETP.NE.AND UP0, UPT, UR5, 0x2, UPT ;  /* 0x000000020500788c */ /* 0x000fe2000bf05270 */
[----:B------:R-:W-:Y:S09]  /*1500*/  BRA.U !UP6, `(.L_x_20) ;  /* 0x000000010e0c7547 */ /* 0x000ff2000b800000 */
[----:B------:R-:W-:Y:S01]  /*1510*/  UCGABAR_WAIT ;  /* 0x0000000000007dc7 */ /* 0x000fe20008000000 */
[----:B------:R-:W-:Y:S01]  /*1520*/  CCTL.IVALL ;  /* 0x00000000ff00798f */ /* 0x000fe20002000000 */
[----:B------:R-:W-:Y:S05]  /*1530*/  BRA `(.L_x_21) ;  /* 0x0000000000047947 */ /* 0x000fea0003800000 */
.L_x_20:
[----:B------:R-:W-:Y:S06]  /*1540*/  BAR.SYNC.DEFER_BLOCKING 0x0 ;  /* 0x0000000000007b1d */ /* 0x000fec0000010000 */
.L_x_21:
[----:B------:R-:W-:Y:S05]  /*1550*/  BRA.U UP0, `(.L_x_22) ;  /* 0x0000001100fc7547 */ /* 0x000fea000b800000 */
[----:B------:R-:W2:Y:S01]  /*1560*/  LDCU UR38, c[0x0][0x38c] ;  /* 0x00007180ff2677ac */ /* 0x000ea20008000800 */
[----:B------:R-:W-:Y:S01]  /*1570*/  PLOP3.LUT P1, PT, PT, PT, UP3, 0x80, 0x8 ;  /* 0x000000000008781c */ /* 0x000fe20003f2f038 */
[----:B------:R-:W-:Y:S01]  /*1580*/  IMAD.MOV.U32 R12, RZ, RZ, 0x1 ;  /* 0x00000001ff0c7424 */ /* 0x000fe200078e00ff */
[----:B------:R-:W-:Y:S01]  /*1590*/  ISETP.EQ.OR P2, PT, R0, RZ, P3 ;  /* 0x000000ff0000720c */ /* 0x000fe20001f42670 */
[----:B------:R-:W-:Y:S01]  /*15a0*/  UISETP.NE.AND UP1, UPT, UR5, URZ, UPT ;  /* 0x000000ff0500728c */ /* 0x000fe2000bf25270 */
[----:B------:R-:W-:Y:S01]  /*15b0*/  PLOP3.LUT P1, PT, P1, PT, PT, 0x8, 0x80 ;  /* 0x000000000080781c */ /* 0x000fe20000f2e170 */
[----:B------:R-:W-:Y:S01]  /*15c0*/  USEL UR14, URZ, 0x1, UP5 ;  /* 0x00000001ff0e7887 */ /* 0x000fe2000a800000 */
[----:B------:R-:W-:Y:S01]  /*15d0*/  CS2R R10, SRZ ;  /* 0x00000000000a7805 */ /* 0x000fe2000001ff00 */
[----:B------:R-:W-:Y:S01]  /*15e0*/  IMAD.MOV.U32 R9, RZ, RZ, RZ ;  /* 0x000000ffff097224 */ /* 0x000fe200078e00ff */
[----:B------:R-:W3:Y:S01]  /*15f0*/  LDCU UR21, c[0x0][0x370] ;  /* 0x00006e00ff1577ac */ /* 0x000ee20008000800 */
[----:B------:R-:W-:Y:S01]  /*1600*/  IMAD.MOV.U32 R8, RZ, RZ, 0x1 ;  /* 0x00000001ff087424 */ /* 0x000fe200078e00ff */
[----:B------:R-:W4:Y:S01]  /*1610*/  LDCU.64 UR42, c[0x0][0x348] ;  /* 0x00006900ff2a77ac */ /* 0x000f220008000a00 */
[----:B------:R-:W-:-:S02]  /*1620*/  USHF.R.U32.HI UR30, URZ, 0x7, UR4 ;  /* 0x00000007ff1e7899 */ /* 0x000fc40008011604 */
[----:B--2---:R-:W-:Y:S02]  /*1630*/  UIADD3 UR6, UPT, UPT, UR38, 0xff, URZ ;  /* 0x000000ff26067890 */ /* 0x004fe4000fffe0ff */
[----:B------:R-:W-:Y:S02]  /*1640*/  UIADD3 UR5, UPT, UPT, UR38, -0x1, URZ ;  /* 0xffffffff26057890 */ /* 0x000fe4000fffe0ff */
[----:B------:R-:W-:Y:S02]  /*1650*/  USHF.R.S32.HI UR40, URZ, 0x1f, UR6 ;  /* 0x0000001fff287899 */ /* 0x000fe40008011406 */
[----:B------:R-:W-:Y:S02]  /*1660*/  UISETP.GE.U32.AND UP2, UPT, UR5, -0x1ff, UPT ;  /* 0xfffffe010500788c */ /* 0x000fe4000bf46070 */
[----:B------:R-:W-:Y:S02]  /*1670*/  ULEA.HI UR40, UR40, UR6, URZ, 0x8 ;  /* 0x0000000628287291 */ /* 0x000fe4000f8f40ff */
[----:B------:R-:W-:-:S02]  /*1680*/  UIADD3 UR38, UPT, UPT, UR38, 0x1fe, URZ ;  /* 0x000001fe26267890 */ /* 0x000fc4000fffe0ff */
[----:B------:R-:W-:Y:S01]  /*1690*/  USHF.R.S32.HI UR40, URZ, 0x8, UR40 ;  /* 0x00000008ff287899 */ /* 0x000fe20008011428 */
[----:B------:R-:W2:Y:S03]  /*16a0*/  LDCU UR15, c[0x0][0x374] ;  /* 0x00006e80ff0f77ac */ /* 0x000ea60008000800 */
[----:B------:R-:W-:Y:S02]  /*16b0*/  UISETP.LT.U32.AND UP0, UPT, UR40, 0x3, UPT ;  /* 0x000000032800788c */ /* 0x000fe4000bf01070 */
[----:B------:R-:W-:Y:S02]  /*16c0*/  USEL UR14, UR14, 0x2, UP1 ;  /* 0x000000020e0e7887 */ /* 0x000fe40008800000 */
[----:B------:R-:W-:Y:S01]  /*16d0*/  USEL UR39, UR40, 0x3, UP0 ;  /* 0x0000000328277887 */ /* 0x000fe20008000000 */
[----:B------:R-:W-:-:S03]  /*16e0*/  UMOV UR29, URZ ;  /* 0x000000ff001d7c82 */ /* 0x000fc60008000000 */
[----:B------:R-:W-:Y:S02]  /*16f0*/  UIADD3 UR13, UPT, UPT, UR39, -0x1, URZ ;  /* 0xffffffff270d7890 */ /* 0x000fe4000fffe0ff */
[----:B------:R-:W-:Y:S02]  /*1700*/  @UP2 UIADD3 UR13, UPT, UPT, UR39, URZ, URZ ;  /* 0x000000ff270d2290 */ /* 0x000fe4000fffe0ff */
[----:B------:R-:W-:Y:S02]  /*1710*/  UIADD3 UR31, UPT, UPT, UR40, -UR39, URZ ;  /* 0x80000027281f7290 */ /* 0x000fe4000fffe0ff */
[----:B---34-:R-:W-:-:S12]  /*1720*/  UIADD3 UR13, UPT, UPT, UR13, 0x1, URZ ;  /* 0x000000010d0d7890 */ /* 0x018fd8000fffe0ff */
.L_x_42:
[----:B------:R-:W-:Y:S01]  /*1730*/  UISETP.NE.AND UP0, UPT, UR60, URZ, UPT ;  /* 0x000000ff3c00728c */ /* 0x000fe2000bf05270 */
[----:B------:R-:W3:Y:S08]  /*1740*/  S2UR UR60, SR_CgaCtaId ;  /* 0x00000000003c79c3 */ /* 0x000ef00000008800 */
[----:B-1----:R-:W-:Y:S05]  /*1750*/  BRA.U UP0, `(.L_x_23) ;  /* 0x0000000100347547 */ /* 0x002fea000b800000 */
[----:B------:R-:W4:Y:S01]  /*1760*/  S2R R0, SR_CgaCtaId ;  /* 0x0000000000007919 */ /* 0x000f220000008800 */
[----:B------:R-:W-:Y:S02]  /*1770*/  MOV R3, 0x400 ;  /* 0x0000040000037802 */ /* 0x000fe40000000f00 */
[----:B------:R-:W-:Y:S02]  /*1780*/  SHF.L.U32 R2, R8, 0x1f, RZ ;  /* 0x0000001f08027819 */ /* 0x000fe400000006ff */
[----:B----4-:R-:W-:-:S05]  /*1790*/  LEA R0, R0, R3, 0x18 ;  /* 0x0000000300007211 */ /* 0x010fca00078ec0ff */
[----:B------:R-:W-:-:S04]  /*17a0*/  IMAD R3, R9, 0x8, R0 ;  /* 0x0000000809037824 */ /* 0x000fc800078e0200 */
[----:B------:R-:W4:Y:S02]  /*17b0*/  SYNCS.PHASECHK.TRANS64.TRYWAIT P0, [R3+URZ+0xc0], R2 ;  /* 0x0000c002030075a7 */ /* 0x000f2400080011ff */
[----:B----4-:R-:W-:Y:S05]  /*17c0*/  @!P0 BRA `(.L_x_24) ;  /* 0x0000007400608947 */ /* 0x010fea0003800000 */
.L_x_106:
[----:B------:R-:W-:Y:S01]  /*17d0*/  VIADD R9, R9, 0x1 ;  /* 0x0000000109097836 */ /* 0x000fe20000000000 */
[----:B------:R4:W-:Y:S04]  /*17e0*/  SYNCS.ARRIVE.TRANS64.A1T0 RZ, [R3+URZ+0xb0], RZ ;  /* 0x0000b0ff03ff79a7 */ /* 0x0009e800081000ff */
[----:B------:R-:W-:-:S04]  /*17f0*/  ISETP.NE.AND P0, PT, R9, 0x2, PT ;  /* 0x000000020900780c */ /* 0x000fc80003f05270 */
[----:B------:R-:W-:Y:S02]  /*1800*/  SEL R9, R9, RZ, P0 ;  /* 0x000000ff09097207 */ /* 0x000fe40000000000 */
[----:B----4-:R-:W-:-:S04]  /*1810*/  SEL R3, RZ, 0x1, P0 ;  /* 0x00000001ff037807 */ /* 0x010fc80000000000 */
[----:B------:R-:W-:-:S07]  /*1820*/  LOP3.LUT R8, R8, R3, RZ, 0x3c, !PT ;  /* 0x0000000308087212 */ /* 0x000fce00078e3cff */
.L_x_23:
[----:B------:R-:W-:Y:S01]  /*1830*/  UMOV UR7, 0x400 ;  /* 0x0000040000077882 */ /* 0x000fe20000000000 */
[----:B------:R-:W-:Y:S01]  /*1840*/  SHF.L.U32 R0, R12, 0x1f, RZ ;  /* 0x0000001f0c007819 */ /* 0x000fe200000006ff */
[----:B---3--:R-:W-:Y:S02]  /*1850*/  ULEA UR7, UR60, UR7, 0x18 ;  /* 0x000000073c077291 */ /* 0x008fe4000f8ec0ff */
[----:B------:R-:W-:Y:S02]  /*1860*/  UISETP.GE.U32.AND UP0, UPT, UR38, 0x1ff, UPT ;  /* 0x000001ff2600788c */ /* 0x000fe4000bf06070 */
[----:B------:R-:W-:Y:S02]  /*1870*/  ULEA UR5, UR29, UR7, 0x3 ;  /* 0x000000071d057291 */ /* 0x000fe4000f8e18ff */
[----:B------:R-:W-:Y:S02]  /*1880*/  USHF.L.U32 UR35, UR59, 0x6, URZ ;  /* 0x000000063b237899 */ /* 0x000fe400080006ff */
[----:B------:R-:W-:Y:S01]  /*1890*/  UIMAD UR19, UR58, 0xb0, UR30 ;  /* 0x000000b03a1378a4 */ /* 0x000fe2000f8e021e */
[----:B------:R-:W-:-:S04]  /*18a0*/  UMOV UR41, URZ ;  /* 0x000000ff00297c82 */ /* 0x000fc80008000000 */
[----:B------:R3:W4:Y:S01]  /*18b0*/  SYNCS.PHASECHK.TRANS64.TRYWAIT P0, [UR5+0x18], R0 ;  /* 0x00001800ff0075a7 */ /* 0x0007220008001105 */
[----:B------:R-:W-:Y:S06]  /*18c0*/  BRA.U !UP0, `(.L_x_25) ;  /* 0x0000000108f07547 */ /* 0x000fec000b800000 */
[----:B------:R-:W-:Y:S01]  /*18d0*/  UMOV UR44, URZ ;  /* 0x000000ff002c7c82 */ /* 0x000fe20008000000 */
[----:B------:R-:W-:-:S05]  /*18e0*/  UMOV UR6, UR29 ;  /* 0x0000001d00067c82 */ /* 0x000fca0008000000 */
.L_x_31:
[----:B----4-:R-:W-:Y:S01]  /*18f0*/  @!P3 MOV R2, 0xf000 ;  /* 0x0000f0000002b802 */ /* 0x010fe20000000f00 */
[----:B------:R-:W-:Y:S01]  /*1900*/  ULEA UR33, UR6, UR7, 0x3 ;  /* 0x0000000706217291 */ /* 0x000fe2000f8e18ff */
[----:B--2-4-:R-:W-:Y:S11]  /*1910*/  @P0 BRA `(.L_x_26) ;  /* 0x00000000000c0947 */ /* 0x014ff60003800000 */
[----:B------:R-:W-:Y:S04]  /*1920*/  SHF.L.U32 R3, R12, 0x1f, RZ ;  /* 0x0000001f0c037819 */ /* 0x000fe800000006ff */
[----:B------:R-:W4:Y:S02]  /*1930*/  SYNCS.PHASECHK.TRANS64.TRYWAIT P0, [UR33+0x18], R3 ;  /* 0x00001803ff0075a7 */ /* 0x000f240008001121 */
[----:B----4-:R-:W-:Y:S05]  /*1940*/  @!P0 BRA `(.L_x_27) ;  /* 0x0000007400148947 */ /* 0x010fea0003800000 */
.L_x_26:
[----:B------:R4:W-:Y:S01]  /*1950*/  @!P3 SYNCS.ARRIVE.TRANS64 RZ, [UR33], R2 ;  /* 0x00000002ffffb9a7 */ /* 0x0009e20008000021 */
[----:B------:R-:W-:Y:S04]  /*1960*/  ULOP3.LUT UR5, UR14, 0x2, URZ, 0xfc, !UPT ;  /* 0x000000020e057892 */ /* 0x000fe8000f8efcff */
[----:B------:R-:W-:Y:S09]  /*1970*/  UISETP.NE.AND UP0, UPT, UR5, 0x2, UPT ;  /* 0x000000020500788c */ /* 0x000ff2000bf05270 */
[----:B------:R-:W-:Y:S05]  /*1980*/  BRA.U UP0, `(.L_x_28) ;  /* 0x0000000100047547 */ /* 0x000fea000b800000 */
[----:B-12---:R-:W-:Y:S05]  /*1990*/  BPT.TRAP 0x1 ;  /* 0x000000040000795c */ /* 0x006fea0000300000 */
.L_x_28:
[----:B------:R-:W-:Y:S04]  /*19a0*/  BSSY.RECONVERGENT B0, `(.L_x_29) ;  /* 0x0000003000007945 */ /* 0x000fe80003800200 */
[----:B------:R-:W-:Y:S05]  /*19b0*/  @P2 BRA `(.L_x_30) ;  /* 0x0000000000042947 */ /* 0x000fea0003800000 */
[----:B-12---:R-:W-:Y:S05]  /*19c0*/  BPT.TRAP 0x1 ;  /* 0x000000040000795c */ /* 0x006fea0000300000 */
.L_x_30:
[----:B-12---:R-:W-:Y:S05]  /*19d0*/  BSYNC.RECONVERGENT B0 ;  /* 0x0000000000007941 */ /* 0x006fea0003800200 */
.L_x_29:
[----:B------:R-:W-:Y:S02]  /*19e0*/  UIADD3 UR29, UPT, UPT, UR6, 0x1, URZ ;  /* 0x00000001061d7890 */ /* 0x000fe4000fffe0ff */
[----:B------:R-:W-:Y:S02]  /*19f0*/  UIADD3 UR52, UP1, UPT, UR42, 0x80, URZ ;  /* 0x000000802a347890 */ /* 0x000fe4000ff3e0ff */
[----:B------:R-:W-:Y:S02]  /*1a00*/  UISETP.NE.AND UP0, UPT, UR29, 0x3, UPT ;  /* 0x000000031d00788c */ /* 0x000fe4000bf05270 */
[----:B------:R-:W-:Y:S02]  /*1a10*/  ULEA UR24, UR6, UR7, 0xe ;  /* 0x0000000706187291 */ /* 0x000fe4000f8e70ff */
[----:B------:R-:W-:Y:S02]  /*1a20*/  USEL UR8, URZ, 0x1, UP0 ;  /* 0x00000001ff087887 */ /* 0x000fe40008000000 */
[----:B------:R-:W-:Y:S02]  /*1a30*/  USEL UR29, UR29, URZ, UP0 ;  /* 0x000000ff1d1d7287 */ /* 0x000fe40008000000 */
[----:B------:R-:W-:Y:S02]  /*1a40*/  USHF.L.U32 UR34, UR44, 0x8, URZ ;  /* 0x000000082c227899 */ /* 0x000fe400080006ff */
[----:B------:R-:W-:Y:S01]  /*1a50*/  ULEA UR5, UR29, UR7, 0x3 ;  /* 0x000000071d057291 */ /* 0x000fe2000f8e18ff */
[----:B------:R-:W-:Y:S01]  /*1a60*/  LOP3.LUT R12, R12, UR8, RZ, 0x3c, !PT ;  /* 0x000000080c0c7c12 */ /* 0x000fe2000f8e3cff */
[----:B------:R-:W-:Y:S02]  /*1a70*/  UIADD3.X UR53, UPT, UPT, URZ, UR43, URZ, UP1, !UPT ;  /* 0x0000002bff357290 */ /* 0x000fe40008ffe4ff */
[----:B------:R-:W-:Y:S01]  /*1a80*/  UIADD3 UR32, UPT, UPT, UR24, 0x5a00, URZ ;  /* 0x00005a0018207890 */ /* 0x000fe2000fffe0ff */
[----:B---3--:R-:W-:Y:S01]  /*1a90*/  SHF.L.U32 R0, R12, 0x1f, RZ ;  /* 0x0000001f0c007819 */ /* 0x008fe200000006ff */
[----:B------:R-:W-:Y:S02]  /*1aa0*/  UIADD3 UR26, UPT, UPT, UR34, 0x80, URZ ;  /* 0x00000080221a7890 */ /* 0x000fe4000fffe0ff */
[----:B------:R-:W-:Y:S01]  /*1ab0*/  UIADD3 UR24, UPT, UPT, UR24, 0x7a00, URZ ;  /* 0x00007a0018187890 */ /* 0x000fe2000fffe0ff */
[----:B------:R1:W2:Y:S01]  /*1ac0*/  SYNCS.PHASECHK.TRANS64.TRYWAIT P0, [UR5+0x18], R0 ;  /* 0x00001800ff0075a7 */ /* 0x0002a20008001105 */
[----:B------:R-:W-:Y:S01]  /*1ad0*/  UMOV UR50, 0x0 ;  /* 0x0000000000327882 */ /* 0x000fe20000000000 */
[----:B------:R-:W-:Y:S01]  /*1ae0*/  UMOV UR51, 0x10000000 ;  /* 0x1000000000337882 */ /* 0x000fe20000000000 */
[----:B------:R-:W-:Y:S01]  /*1af0*/  UIMAD UR5, UR6, 0xb000, UR4 ;  /* 0x0000b000060578a4 */ /* 0x000fe2000f8e0204 */
[----:B------:R-:W-:Y:S01]  /*1b00*/  UTMALDG.3D [UR32], [UR52], desc[UR50] ;  /* 0x00003220340075b4 */ /* 0x000fe20008011000 */
[----:B------:R-:W-:Y:S02]  /*1b10*/  UIADD3 UR48, UP0, UPT, UR42, 0x180, URZ ;  /* 0x000001802a307890 */ /* 0x000fe4000ff1e0ff */
[----:B------:R-:W-:Y:S01]  /*1b20*/  UIADD3 UR5, UPT, UPT, UR7, UR5, URZ ;  /* 0x0000000507057290 */ /* 0x000fe2000fffe0ff */
[----:B------:R-:W-:Y:S01]  /*1b30*/  UMOV UR25, UR33 ;  /* 0x0000002100197c82 */ /* 0x000fe20008000000 */
[----:B------:R-:W-:Y:S01]  /*1b40*/  UMOV UR27, UR35 ;  /* 0x00000023001b7c82 */ /* 0x000fe20008000000 */
[----:B------:R-:W-:Y:S01]  /*1b50*/  UMOV UR28, UR36 ;  /* 0x00000024001c7c82 */ /* 0x000fe20008000000 */
[----:B------:R-:W-:Y:S01]  /*1b60*/  UIADD3.X UR49, UPT, UPT, URZ, UR43, URZ, UP0, !UPT ;  /* 0x0000002bff317290 */ /* 0x000fe200087fe4ff */
[----:B------:R-:W-:Y:S01]  /*1b70*/  UTMALDG.3D [UR24], [UR52], desc[UR50] ;  /* 0x00003218340075b4 */ /* 0x000fe20008011000 */
[----:B------:R-:W-:Y:S02]  /*1b80*/  UIADD3 UR16, UPT, UPT, UR5, 0x11a00, URZ ;  /* 0x00011a0005107890 */ /* 0x000fe4000fffe0ff */
[----:B------:R-:W-:Y:S01]  /*1b90*/  UIADD3 UR8, UPT, UPT, UR5, 0x17200, URZ ;  /* 0x0001720005087890 */ /* 0x000fe2000fffe0ff */
[----:B------:R-:W-:Y:S01]  /*1ba0*/  UMOV UR6, 0x30000 ;  /* 0x0003000000067882 */ /* 0x000fe20000000000 */
[----:B------:R-:W-:Y:S01]  /*1bb0*/  UMOV UR17, UR33 ;  /* 0x0000002100117c82 */ /* 0x000fe20008000000 */
[----:B------:R-:W-:Y:S01]  /*1bc0*/  UMOV UR20, UR36 ;  /* 0x0000002400147c82 */ /* 0x000fe20008000000 */
[----:B------:R-:W-:Y:S01]  /*1bd0*/  UMOV UR18, UR34 ;  /* 0x0000002200127c82 */ /* 0x000fe20008000000 */
[----:B------:R-:W-:Y:S02]  /*1be0*/  UMOV UR11, UR19 ;  /* 0x00000013000b7c82 */ /* 0x000fe40008000000 */
[----:B------:R-:W-:Y:S01]  /*1bf0*/  UTMALDG.3D.MULTICAST [UR16], [UR48], UR6, desc[UR50] ;  /* 0x00003210300073b4 */ /* 0x000fe20008011806 */
[----:B------:R-:W-:Y:S01]  /*1c00*/  UIADD3 UR44, UPT, UPT, UR44, 0x1, URZ ;  /* 0x000000012c2c7890 */ /* 0x000fe2000fffe0ff */
[----:B------:R-:W-:Y:S01]  /*1c10*/  UMOV UR12, UR36 ;  /* 0x00000024000c7c82 */ /* 0x000fe20008000000 */
[----:B------:R-:W-:Y:S01]  /*1c20*/  UMOV UR9, UR33 ;  /* 0x0000002100097c82 */ /* 0x000fe20008000000 */
[----:B------:R-:W-:Y:S01]  /*1c30*/  UMOV UR10, UR26 ;  /* 0x0000001a000a7c82 */ /* 0x000fe20008000000 */
[----:B------:R-:W-:Y:S01]  /*1c40*/  UISETP.NE.AND UP0, UPT, UR44, UR13, UPT ;  /* 0x0000000d2c00728c */ /* 0x000fe2000bf05270 */
[----:B------:R3:W-:Y:S01]  /*1c50*/  UTMALDG.3D.MULTICAST [UR8], [UR48], UR6, desc[UR50] ;  /* 0x00003208300073b4 */ /* 0x0007e20008011806 */
[----:B------:R-:W-:Y:S01]  /*1c60*/  UMOV UR41, UR13 ;  /* 0x0000000d00297c82 */ /* 0x000fe20008000000 */
[----:B---3--:R-:W-:Y:S06]  /*1c70*/  UMOV UR6, UR29 ;  /* 0x0000001d00067c82 */ /* 0x008fec0008000000 */
[----:B-1----:R-:W-:Y:S05]  /*1c80*/  BRA.U UP0, `(.L_x_31) ;  /* 0xfffffffd00187547 */ /* 0x002fea000b83ffff */
.L_x_25:
[----:B------:R-:W-:Y:S01]  /*1c90*/  ULEA UR5, UR29, UR7, 0x3 ;  /* 0x000000071d057291 */ /* 0x000fe2000f8e18ff */
[----:B---3--:R-:W-:Y:S01]  /*1ca0*/  SHF.L.U32 R0, R12, 0x1f, RZ ;  /* 0x0000001f0c007819 */ /* 0x008fe200000006ff */
[----:B------:R-:W-:Y:S01]  /*1cb0*/  @!P1 SYNCS.ARRIVE.TRANS64.A1T0 RZ, [UR7+0x48], RZ ;  /* 0x000048ffffff99a7 */ /* 0x000fe20008100007 */
[----:B------:R-:W-:-:S06]  /*1cc0*/  UISETP.GT.AND UP0, UPT, UR40, UR39, UPT ;  /* 0x000000272800728c */ /* 0x000fcc000bf04270 */
[----:B--2-4-:R2:W3:Y:S03]  /*1cd0*/  SYNCS.PHASECHK.TRANS64.TRYWAIT P0, [UR5+0x18], R0 ;  /* 0x00001800ff0075a7 */ /* 0x0144e60008001105 */
[----:B------:R-:W-:Y:S05]  /*1ce0*/  BRA.U !UP0, `(.L_x_32) ;  /* 0x0000000108ec7547 */ /* 0x000fea000b800000 */
[----:B------:R-:W-:Y:S01]  /*1cf0*/  UIADD3 UR44, UPT, UPT, UR31, UR41, URZ ;  /* 0x000000291f2c7290 */ /* 0x000fe2000fffe0ff */
[----:B------:R-:W-:-:S11]  /*1d00*/  UMOV UR6, UR29 ;  /* 0x0000001d00067c82 */ /* 0x000fd60008000000 */
.L_x_38:
[----:B---3--:R-:W-:Y:S01]  /*1d10*/  @!P3 MOV R2, 0xf000 ;  /* 0x0000f0000002b802 */ /* 0x008fe20000000f00 */
[----:B------:R-:W-:Y:S01]  /*1d20*/  ULEA UR33, UR6, UR7, 0x3 ;  /* 0x0000000706217291 */ /* 0x000fe2000f8e18ff */
[----:B-1-3--:R-:W-:Y:S11]  /*1d30*/  @P0 BRA `(.L_x_33) ;  /* 0x00000000000c0947 */ /* 0x00aff60003800000 */
[----:B------:R-:W-:Y:S04]  /*1d40*/  SHF.L.U32 R3, R12, 0x1f, RZ ;  /* 0x0000001f0c037819 */ /* 0x000fe800000006ff */
[----:B------:R-:W3:Y:S02]  /*1d50*/  SYNCS.PHASECHK.TRANS64.TRYWAIT P0, [UR33+0x18], R3 ;  /* 0x00001803ff0075a7 */ /* 0x000ee40008001121 */
[----:B---3--:R-:W-:Y:S05]  /*1d60*/  @!P0 BRA `(.L_x_34) ;  /* 0x0000007000248947 */ /* 0x008fea0003800000 */
.L_x_33:
[----:B------:R3:W-:Y:S01]  /*1d70*/  @!P3 SYNCS.ARRIVE.TRANS64 RZ, [UR33], R2 ;  /* 0x00000002ffffb9a7 */ /* 0x0007e20008000021 */
[----:B------:R-:W-:Y:S04]  /*1d80*/  ULOP3.LUT UR5, UR14, 0x2, URZ, 0xfc, !UPT ;  /* 0x000000020e057892 */ /* 0x000fe8000f8efcff */
[----:B------:R-:W-:Y:S09]  /*1d90*/  UISETP.NE.AND UP0, UPT, UR5, 0x2, UPT ;  /* 0x000000020500788c */ /* 0x000ff2000bf05270 */
[----:B------:R-:W-:Y:S05]  /*1da0*/  BRA.U UP0, `(.L_x_35) ;  /* 0x0000000100047547 */ /* 0x000fea000b800000 */
[----:B-1----:R-:W-:Y:S05]  /*1db0*/  BPT.TRAP 0x1 ;  /* 0x000000040000795c */ /* 0x002fea0000300000 */
.L_x_35:
[----:B------:R-:W-:Y:S04]  /*1dc0*/  BSSY.RECONVERGENT B0, `(.L_x_36) ;  /* 0x0000003000007945 */ /* 0x000fe80003800200 */
[----:B------:R-:W-:Y:S05]  /*1dd0*/  @P2 BRA `(.L_x_37) ;  /* 0x0000000000042947 */ /* 0x000fea0003800000 */
[----:B-1----:R-:W-:Y:S05]  /*1de0*/  BPT.TRAP 0x1 ;  /* 0x000000040000795c */ /* 0x002fea0000300000 */
.L_x_37:
[----:B-1----:R-:W-:Y:S05]  /*1df0*/  BSYNC.RECONVERGENT B0 ;  /* 0x0000000000007941 */ /* 0x002fea0003800200 */
.L_x_36:
        /* <DEDUP_REMOVED lines=11> */
[----:B--2---:R-:W-:Y:S01]  /*1eb0*/  SHF.L.U32 R0, R12, 0x1f, RZ ;  /* 0x0000001f0c007819 */ /* 0x004fe200000006ff */
[----:B------:R-:W-:Y:S02]  /*1ec0*/  UIADD3 UR26, UPT, UPT, UR34, 0x80, URZ ;  /* 0x00000080221a7890 */ /* 0x000fe4000fffe0ff */
[----:B------:R-:W-:Y:S01]  /*1ed0*/  UIADD3 UR24, UPT, UPT, UR24, 0x7a00, URZ ;  /* 0x00007a0018187890 */ /* 0x000fe2000fffe0ff */
[----:B------:R4:W1:Y:S01]  /*1ee0*/  SYNCS.PHASECHK.TRANS64.TRYWAIT P0, [UR5+0x18], R0 ;  /* 0x00001800ff0075a7 */ /* 0x0008620008001105 */
        /* <DEDUP_REMOVED lines=11> */
[----:B------:R-:W-:Y:S01]  /*1fa0*/  UIADD3 UR16, UPT, UPT, UR5, 0x11a00, URZ ;  /* 0x00011a0005107890 */ /* 0x000fe2000fffe0ff */
[----:B------:R-:W-:Y:S01]  /*1fb0*/  UMOV UR6, 0x30000 ;  /* 0x0003000000067882 */ /* 0x000fe20000000000 */
[----:B------:R-:W-:Y:S01]  /*1fc0*/  UMOV UR17, UR33 ;  /* 0x0000002100117c82 */ /* 0x000fe20008000000 */
[----:B------:R-:W-:Y:S01]  /*1fd0*/  UMOV UR20, UR36 ;  /* 0x0000002400147c82 */ /* 0x000fe20008000000 */
[----:B------:R-:W-:Y:S01]  /*1fe0*/  UMOV UR18, UR34 ;  /* 0x0000002200127c82 */ /* 0x000fe20008000000 */
[----:B------:R-:W-:Y:S01]  /*1ff0*/  UIADD3 UR8, UPT, UPT, UR5, 0x17200, URZ ;  /* 0x0001720005087890 */ /* 0x000fe2000fffe0ff */
[----:B------:R-:W-:Y:S03]  /*2000*/  UMOV UR11, UR19 ;  /* 0x00000013000b7c82 */ /* 0x000fe60008000000 */
[----:B------:R-:W-:Y:S01]  /*2010*/  UTMALDG.3D.MULTICAST [UR16], [UR50], UR6, desc[UR48] ;  /* 0x00003010320073b4 */ /* 0x000fe20008011806 */
[----:B------:R-:W-:Y:S01]  /*2020*/  UIADD3 UR41, UPT, UPT, UR41, 0x1, URZ ;  /* 0x0000000129297890 */ /* 0x000fe2000fffe0ff */
[----:B------:R-:W-:Y:S01]  /*2030*/  UMOV UR12, UR36 ;  /* 0x00000024000c7c82 */ /* 0x000fe20008000000 */
[----:B------:R-:W-:Y:S01]  /*2040*/  UMOV UR9, UR33 ;  /* 0x0000002100097c82 */ /* 0x000fe20008000000 */
[----:B------:R-:W-:Y:S01]  /*2050*/  UMOV UR10, UR26 ;  /* 0x0000001a000a7c82 */ /* 0x000fe20008000000 */
[----:B------:R-:W-:Y:S01]  /*2060*/  UISETP.NE.AND UP0, UPT, UR41, UR44, UPT ;  /* 0x0000002c2900728c */ /* 0x000fe2000bf05270 */
[----:B------:R2:W-:Y:S02]  /*2070*/  UTMALDG.3D.MULTICAST [UR8], [UR50], UR6, desc[UR48] ;  /* 0x00003008320073b4 */ /* 0x0005e40008011806 */
[----:B--2---:R-:W-:Y:S06]  /*2080*/  UMOV UR6, UR29 ;  /* 0x0000001d00067c82 */ /* 0x004fec0008000000 */
[----:B----4-:R-:W-:Y:S05]  /*2090*/  BRA.U UP0, `(.L_x_38) ;  /* 0xfffffffd001c7547 */ /* 0x010fea000b83ffff */
.L_x_32:
[C---:B------:R-:W-:Y:S01]  /*20a0*/  LEA R3, R11.reuse, UR7, 0x3 ;  /* 0x000000070b037c11 */ /* 0x040fe2000f8e18ff */
[----:B------:R-:W-:Y:S01]  /*20b0*/  NOP ;  /* 0x0000000000007918 */ /* 0x000fe20000000000 */
[----:B--2---:R-:W-:Y:S02]  /*20c0*/  SHF.L.U32 R0, R10, 0x1f, RZ ;  /* 0x0000001f0a007819 */ /* 0x004fe400000006ff */
[----:B------:R-:W-:Y:S02]  /*20d0*/  LEA R5, R11, UR7, 0x4 ;  /* 0x000000070b057c11 */ /* 0x000fe4000f8e20ff */
[----:B-1-3--:R-:W1:Y:S02]  /*20e0*/  SYNCS.PHASECHK.TRANS64.TRYWAIT P0, [R3+URZ+0x50], R0 ;  /* 0x00005000030075a7 */ /* 0x00ae6400080011ff */
[----:B-1----:R-:W-:Y:S05]  /*20f0*/  @!P0 BRA `(.L_x_39) ;  /* 0x0000006c00588947 */ /* 0x002fea0003800000 */
.L_x_109:
[----:B------:R-:W2:Y:S01]  /*2100*/  LDS.128 R4, [R5+0xe0] ;  /* 0x0000e00005047984 */ /* 0x000ea20000000c00 */
[----:B------:R-:W-:Y:S01]  /*2110*/  UISETP.GE.AND UP0, UPT, UR37, 0x1, UPT ;  /* 0x000000012500788c */ /* 0x000fe2000bf06270 */
[----:B------:R-:W-:Y:S01]  /*2120*/  @!PT LDS RZ, [RZ] ;  /* 0x00000000fffff984 */ /* 0x000fe20000000800 */
[----:B------:R-:W-:Y:S01]  /*2130*/  @!PT LDS RZ, [RZ] ;  /* 0x00000000fffff984 */ /* 0x000fe20000000800 */
[----:B------:R-:W-:Y:S01]  /*2140*/  @!PT LDS RZ, [RZ] ;  /* 0x00000000fffff984 */ /* 0x000fe20000000800 */
[----:B------:R-:W-:Y:S01]  /*2150*/  @!PT LDS RZ, [RZ] ;  /* 0x00000000fffff984 */ /* 0x000fe20000000800 */
[----:B------:R3:W-:Y:S06]  /*2160*/  MEMBAR.ALL.CTA ;  /* 0x0000000000007992 */ /* 0x0007ec0000008000 */
[----:B---3--:R-:W3:Y:S01]  /*2170*/  FENCE.VIEW.ASYNC.S ;  /* 0x00000000000073c6 */ /* 0x008ee20000000000 */
[----:B--2---:R-:W-:-:S13]  /*2180*/  LOP3.LUT P0, RZ, R6, 0x1, RZ, 0xc0, !PT ;  /* 0x0000000106ff7812 */ /* 0x004fda000780c0ff */
[----:B---3--:R-:W-:Y:S01]  /*2190*/  VOTEU.ANY UP1, P0 ;  /* 0x0000000000ff7886 */ /* 0x008fe20000020100 */
[----:B------:R-:W-:-:S13]  /*21a0*/  PLOP3.LUT P0, PT, PT, PT, UP1, 0x80, 0x8 ;  /* 0x000000000008781c */ /* 0x000fda0003f0f018 */
[----:B-1----:R-:W-:Y:S02]  /*21b0*/  @P0 LOP3.LUT R0, R5, 0xffff, RZ, 0xc0, !PT ;  /* 0x0000ffff05000812 */ /* 0x002fe400078ec0ff */
[----:B------:R-:W-:Y:S02]  /*21c0*/  @P0 MOV R2, R4 ;  /* 0x0000000400020202 */ /* 0x000fe40000000f00 */
[----:B------:R-:W-:Y:S01]  /*21d0*/  @P0 R2UR UR6, R0 ;  /* 0x00000000000602ca */ /* 0x000fe200000e0000 */
[----:B------:R-:W-:Y:S01]  /*21e0*/  VIADD R0, R3, 0x60 ;  /* 0x0000006003007836 */ /* 0x000fe20000000000 */
[----:B------:R-:W-:Y:S02]  /*21f0*/  @P0 SHF.R.U32.HI R4, RZ, 0x10, R5 ;  /* 0x00000010ff040819 */ /* 0x000fe40000011605 */
[----:B------:R-:W-:Y:S02]  /*2200*/  @P0 R2UR UR8, R2 ;  /* 0x00000000020802ca */ /* 0x000fe400000e0000 */
[----:B------:R-:W-:-:S02]  /*2210*/  PRMT R0, RZ, 0x654, R0 ;  /* 0x00000654ff007816 */ /* 0x000fc40000000000 */
[----:B------:R-:W-:Y:S02]  /*2220*/  @P0 R2UR UR5, R4 ;  /* 0x00000000040502ca */ /* 0x000fe400000e0000 */
[----:B------:R1:W-:Y:S03]  /*2230*/  SYNCS.ARRIVE.TRANS64.RED.A1T0 RZ, [R0+URZ], RZ ;  /* 0x000000ff00ff79a7 */ /* 0x0003e600081004ff */
[----:B------:R-:W-:-:S04]  /*2240*/  @UP1 UMOV UR22, UR6 ;  /* 0x0000000600161c82 */ /* 0x000fc80008000000 */
[----:B------:R-:W-:-:S04]  /*2250*/  @UP1 UMOV UR23, UR8 ;  /* 0x0000000800171c82 */ /* 0x000fc80008000000 */
[----:B------:R-:W-:Y:S01]  /*2260*/  @UP1 UMOV UR36, UR5 ;  /* 0x0000000500241c82 */ /* 0x000fe20008000000 */
[----:B------:R-:W-:Y:S05]  /*2270*/  BRA.U !UP0, `(.L_x_40) ;  /* 0x0000000108d47547 */ /* 0x000fea000b800000 */
[----:B------:R-:W2:Y:S01]  /*2280*/  LDCU.128 UR8, c[0x0][0xb10] ;  /* 0x00016200ff0877ac */ /* 0x000ea20008000c00 */
[----:B------:R-:W3:Y:S01]  /*2290*/  LDCU UR5, c[0x0][0xb20] ;  /* 0x00016400ff0577ac */ /* 0x000ee20008000800 */
[----:B------:R-:W4:Y:S01]  /*22a0*/  LDCU UR6, c[0x0][0xb0c] ;  /* 0x00016180ff0677ac */ /* 0x000f220008000800 */
[----:B------:R-:W1:Y:S01]  /*22b0*/  LDCU.64 UR16, c[0x0][0xb28] ;  /* 0x00016500ff1077ac */ /* 0x000e620008000a00 */
[----:B------:R-:W-:Y:S02]  /*22c0*/  UISETP.NE.AND UP3, UPT, UR37, 0x1, UPT ;  /* 0x000000012500788c */ /* 0x000fe4000bf65270 */
[----:B--2---:R-:W-:Y:S02]  /*22d0*/  UIMAD.WIDE.U32 UR26, UR15, UR11, URZ ;  /* 0x0000000b0f1a72a5 */ /* 0x004fe4000f8e00ff */
[----:B------:R-:W-:Y:S02]  /*22e0*/  UIMAD.WIDE.U32 UR24, UR21, UR8, URZ ;  /* 0x00000008151872a5 */ /* 0x000fe4000f8e00ff */
[----:B------:R-:W-:-:S02]  /*22f0*/  UIMAD.WIDE.U32 UR18, UR22, UR11, URZ ;  /* 0x0000000b161272a5 */ /* 0x000fc4000f8e00ff */
[----:B------:R-:W-:Y:S01]  /*2300*/  UISETP.NE.AND UP0, UPT, UR10, 0x1, UPT ;  /* 0x000000010a00788c */ /* 0x000fe2000bf05270 */
[----:B------:R-:W-:Y:S02]  /*2310*/  UMOV UR11, UR27 ;  /* 0x0000001b000b7c82 */ /* 0x000fe40008000000 */
[----:B------:R-:W-:Y:S01]  /*2320*/  UMOV UR12, UR25 ;  /* 0x00000019000c7c82 */ /* 0x000fe20008000000 */
[----:B---3--:R-:W-:Y:S02]  /*2330*/  USHF.R.U32.HI UR11, URZ, UR5, UR11 ;  /* 0x00000005ff0b7299 */ /* 0x008fe4000801160b */
[----:B----4-:R-:W-:Y:S02]  /*2340*/  UISETP.NE.AND UP2, UPT, UR6, 0x1, UPT ;  /* 0x000000010600788c */ /* 0x010fe4000bf45270 */
[----:B------:R-:W-:Y:S02]  /*2350*/  USHF.R.U32.HI UR12, URZ, UR9, UR12 ;  /* 0x00000009ff0c7299 */ /* 0x000fe4000801160c */
[----:B------:R-:W-:-:S02]  /*2360*/  USEL UR11, UR15, UR11, !UP0 ;  /* 0x0000000b0f0b7287 */ /* 0x000fc4000c000000 */
[----:B------:R-:W-:Y:S02]  /*2370*/  USEL UR12, UR21, UR12, !UP2 ;  /* 0x0000000c150c7287 */ /* 0x000fe4000d000000 */
[----:B-1----:R-:W-:Y:S02]  /*2380*/  UIMAD.WIDE.U32 UR26, UR11, UR16, URZ ;  /* 0x000000100b1a72a5 */ /* 0x002fe4000f8e00ff */
[----:B------:R-:W-:Y:S02]  /*2390*/  UIMAD.WIDE.U32 UR24, UR23, UR8, URZ ;  /* 0x00000008171872a5 */ /* 0x000fe4000f8e00ff */
[----:B------:R-:W-:Y:S01]  /*23a0*/  UIMAD.WIDE.U32 UR32, UR12, UR16, URZ ;  /* 0x000000100c2072a5 */ /* 0x000fe2000f8e00ff */
[----:B------:R-:W-:Y:S02]  /*23b0*/  UMOV UR18, UR19 ;  /* 0x0000001300127c82 */ /* 0x000fe40008000000 */
[----:B------:R-:W-:Y:S01]  /*23c0*/  UMOV UR26, UR27 ;  /* 0x0000001b001a7c82 */ /* 0x000fe20008000000 */
[----:B------:R-:W-:-:S02]  /*23d0*/  USHF.R.U32.HI UR18, URZ, UR5, UR18 ;  /* 0x00000005ff127299 */ /* 0x000fc40008011612 */
[----:B------:R-:W-:Y:S01]  /*23e0*/  @UP3 USHF.R.U32.HI UR11, URZ, UR17, UR26 ;  /* 0x00000011ff0b3299 */ /* 0x000fe2000801161a */
[----:B------:R-:W-:Y:S01]  /*23f0*/  UMOV UR24, UR25 ;  /* 0x0000001900187c82 */ /* 0x000fe20008000000 */
[----:B------:R-:W-:Y:S01]  /*2400*/  UMOV UR32, UR33 ;  /* 0x0000002100207c82 */ /* 0x000fe20008000000 */
[----:B------:R-:W-:Y:S02]  /*2410*/  USHF.R.U32.HI UR24, URZ, UR9, UR24 ;  /* 0x00000009ff187299 */ /* 0x000fe40008011618 */
[----:B------:R-:W-:Y:S02]  /*2420*/  USEL UR18, UR22, UR18, !UP0 ;  /* 0x0000001216127287 */ /* 0x000fe4000c000000 */
[----:B------:R-:W-:Y:S02]  /*2430*/  @UP3 USHF.R.U32.HI UR12, URZ, UR17, UR32 ;  /* 0x00000011ff0c3299 */ /* 0x000fe40008011620 */
[----:B------:R-:W-:Y:S02]  /*2440*/  UIMAD UR11, UR37, UR11, URZ ;  /* 0x0000000b250b72a4 */ /* 0x000fe4000f8e02ff */
[----:B------:R-:W-:-:S02]  /*2450*/  USEL UR24, UR23, UR24, !UP2 ;  /* 0x0000001817187287 */ /* 0x000fc4000d000000 */
[----:B------:R-:W-:Y:S02]  /*2460*/  UIMAD UR5, UR37, UR12, URZ ;  /* 0x0000000c250572a4 */ /* 0x000fe4000f8e02ff */
[----:B------:R-:W-:Y:S02]  /*2470*/  UISETP.GE.AND UP0, UPT, UR18, UR11, UPT ;  /* 0x0000000b1200728c */ /* 0x000fe4000bf06270 */
[----:B------:R-:W-:Y:S02]  /*2480*/  UIMAD.WIDE.U32 UR8, UR18, UR16, URZ ;  /* 0x00000010120872a5 */ /* 0x000fe4000f8e00ff */
[----:B------:R-:W-:Y:S02]  /*2490*/  UISETP.GE.OR UP0, UPT, UR24, UR5, UP0 ;  /* 0x000000051800728c */ /* 0x000fe40008706670 */
[----:B------:R-:W-:Y:S02]  /*24a0*/  UIMAD.WIDE.U32 UR26, UR24, UR16, URZ ;  /* 0x00000010181a72a5 */ /* 0x000fe4000f8e00ff */
[----:B------:R-:W-:Y:S01]  /*24b0*/  UIADD3 UR8, UPT, UPT, -UR18, URZ, URZ ;  /* 0x000000ff12087290 */ /* 0x000fe2000fffe1ff */
[----:B------:R-:W-:Y:S01]  /*24c0*/  UMOV UR5, UR9 ;  /* 0x0000000900057c82 */ /* 0x000fe20008000000 */
[----:B------:R-:W-:-:S02]  /*24d0*/  UIADD3 UR9, UPT, UPT, -UR24, URZ, URZ ;  /* 0x000000ff18097290 */ /* 0x000fc4000fffe1ff */
[----:B------:R-:W-:-:S03]  /*24e0*/  USHF.R.U32.HI UR5, URZ, UR17, UR5 ;  /* 0x00000011ff057299 */ /* 0x000fc60008011605 */
[----:B------:R-:W-:Y:S01]  /*24f0*/  @!UP0 UMOV UR26, UR27 ;  /* 0x0000001b001a8c82 */ /* 0x000fe20008000000 */
[----:B------:R-:W-:Y:S02]  /*2500*/  UIMAD UR8, UR10, UR8, UR22 ;  /* 0x000000080a0872a4 */ /* 0x000fe4000f8e0216 */
[----:B------:R-:W-:Y:S02]  /*2510*/  USEL UR5, UR18, UR5, !UP3 ;  /* 0x0000000512057287 */ /* 0x000fe4000d800000 */
[----:B------:R-:W-:Y:S02]  /*2520*/  @!UP0 USHF.R.U32.HI UR17, URZ, UR17, UR26 ;  /* 0x00000011ff118299 */ /* 0x000fe4000801161a */
[----:B------:R-:W-:Y:S02]  /*2530*/  UIADD3 UR11, UPT, UPT, -UR5, URZ, URZ ;  /* 0x000000ff050b7290 */ /* 0x000fe4000fffe1ff */
[----:B------:R-:W-:Y:S02]  /*2540*/  @!UP0 USEL UR17, UR24, UR17, !UP3 ;  /* 0x0000001118118287 */ /* 0x000fe4000d800000 */
[----:B------:R-:W-:-:S02]  /*2550*/  UIMAD UR11, UR37, UR11, UR18 ;  /* 0x0000000b250b72a4 */ /* 0x000fc4000f8e0212 */
[----:B------:R-:W-:Y:S02]  /*2560*/  @!UP0 UIADD3 UR5, UPT, UPT, UR5, -UR17, URZ ;  /* 0x8000001105058290 */ /* 0x000fe4000fffe0ff */
[----:B------:R-:W-:Y:S02]  /*2570*/  @!UP0 UIMAD UR11, UR11, UR12, UR17 ;  /* 0x0000000c0b0b82a4 */ /* 0x000fe4000f8e0211 */
[----:B------:R-:W-:Y:S02]  /*2580*/  @!UP0 UIMAD UR18, UR37, UR5, UR24 ;  /* 0x00000005251282a4 */ /* 0x000fe4000f8e0218 */
[----:B------:R-:W-:Y:S02]  /*2590*/  UIMAD UR9, UR6, UR9, UR23 ;  /* 0x00000009060972a4 */ /* 0x000fe4000f8e0217 */
[----:B------:R-:W-:Y:S01]  /*25a0*/  UIMAD UR22, UR18, UR10, UR8 ;  /* 0x0000000a121672a4 */ /* 0x000fe2000f8e0208 */
[----:B------:R-:W-:Y:S02]  /*25b0*/  @!UP0 UMOV UR24, UR11 ;  /* 0x0000000b00188c82 */ /* 0x000fe40008000000 */
[----:B------:R-:W-:-:S12]  /*25c0*/  UIMAD UR23, UR24, UR6, UR9 ;  /* 0x00000006181772a4 */ /* 0x000fd8000f8e0209 */
.L_x_40:
[----:B------:R-:W2:Y:S02]  /*25d0*/  LDCU UR5, c[0x0][0xb30] ;  /* 0x00016600ff0577ac */ /* 0x000ea40008000800 */
[----:B--2---:R-:W-:-:S09]  /*25e0*/  UISETP.NE.AND UP0, UPT, UR5, 0x1, UPT ;  /* 0x000000010500788c */ /* 0x004fd2000bf05270 */
[----:B------:R-:W-:Y:S05]  /*25f0*/  BRA.U UP0, `(.L_x_41) ;  /* 0x0000000100447547 */ /* 0x000fea000b800000 */
[----:B------:R-:W2:Y:S01]  /*2600*/  LDCU.128 UR8, c[0x0][0xb10] ;  /* 0x00016200ff0877ac */ /* 0x000ea20008000c00 */
[----:B------:R-:W3:Y:S01]  /*2610*/  LDCU UR6, c[0x0][0xb0c] ;  /* 0x00016180ff0677ac */ /* 0x000ee20008000800 */
[----:B------:R-:W4:Y:S01]  /*2620*/  LDCU UR5, c[0x0][0xb20] ;  /* 0x00016400ff0577ac */ /* 0x000f220008000800 */
[----:B--2---:R-:W-:Y:S02]  /*2630*/  UIMAD.WIDE.U32 UR18, UR23, UR8, URZ ;  /* 0x00000008171272a5 */ /* 0x004fe4000f8e00ff */
[----:B------:R-:W-:Y:S02]  /*2640*/  UIMAD.WIDE.U32 UR16, UR22, UR11, URZ ;  /* 0x0000000b161072a5 */ /* 0x000fe4000f8e00ff */
[----:B---3--:R-:W-:Y:S02]  /*2650*/  UISETP.NE.AND UP2, UPT, UR6, 0x1, UPT ;  /* 0x000000010600788c */ /* 0x008fe4000bf45270 */
[----:B------:R-:W-:Y:S01]  /*2660*/  UISETP.NE.AND UP0, UPT, UR10, 0x1, UPT ;  /* 0x000000010a00788c */ /* 0x000fe2000bf05270 */
[----:B------:R-:W-:-:S02]  /*2670*/  UMOV UR8, UR19 ;  /* 0x0000001300087c82 */ /* 0x000fc40008000000 */
[----:B------:R-:W-:Y:S01]  /*2680*/  UMOV UR16, UR17 ;  /* 0x0000001100107c82 */ /* 0x000fe20008000000 */
[----:B------:R-:W-:Y:S02]  /*2690*/  USHF.R.U32.HI UR8, URZ, UR9, UR8 ;  /* 0x00000009ff087299 */ /* 0x000fe40008011608 */
[----:B----4-:R-:W-:Y:S02]  /*26a0*/  USHF.R.U32.HI UR5, URZ, UR5, UR16 ;  /* 0x00000005ff057299 */ /* 0x010fe40008011610 */
[----:B------:R-:W-:Y:S02]  /*26b0*/  USEL UR8, UR23, UR8, !UP2 ;  /* 0x0000000817087287 */ /* 0x000fe4000d000000 */
[----:B------:R-:W-:-:S04]  /*26c0*/  USEL UR5, UR22, UR5, !UP0 ;  /* 0x0000000516057287 */ /* 0x000fc8000c000000 */
[----:B------:R-:W-:Y:S02]  /*26d0*/  UIADD3 UR9, UPT, UPT, UR8, -UR5, URZ ;  /* 0x8000000508097290 */ /* 0x000fe4000fffe0ff */
[----:B------:R-:W-:Y:S02]  /*26e0*/  UIADD3 UR5, UPT, UPT, -UR8, UR5, URZ ;  /* 0x0000000508057290 */ /* 0x000fe4000fffe1ff */
[----:B------:R-:W-:Y:S02]  /*26f0*/  UIMAD UR22, UR9, UR10, UR22 ;  /* 0x0000000a091672a4 */ /* 0x000fe4000f8e0216 */
[----:B------:R-:W-:-:S12]  /*2700*/  UIMAD UR23, UR5, UR6, UR23 ;  /* 0x00000006051772a4 */ /* 0x000fd8000f8e0217 */
.L_x_41:
[----:B------:R-:W-:Y:S01]  /*2710*/  VIADD R11, R11, 0x1 ;  /* 0x000000010b0b7836 */ /* 0x000fe20000000000 */
[----:B------:R-:W-:Y:S01]  /*2720*/  PLOP3.LUT P1, PT, PT, PT, PT, 0x80, 0x8 ;  /* 0x000000000008781c */ /* 0x000fe20003f2f070 */
[----:B------:R-:W-:Y:S02]  /*2730*/  UIADD3 UR59, UPT, UPT, UR23, UR47, URZ ;  /* 0x0000002f173b7290 */ /* 0x000fe4000fffe0ff */
[----:B------:R-:W-:Y:S01]  /*2740*/  UIADD3 UR58, UPT, UPT, UR22, UR46, URZ ;  /* 0x0000002e163a7290 */ /* 0x000fe2000fffe0ff */
[----:B------:R-:W-:-:S04]  /*2750*/  ISETP.NE.AND P0, PT, R11, 0x2, PT ;  /* 0x000000020b00780c */ /* 0x000fc80003f05270 */
[----:B------:R-:W-:Y:S02]  /*2760*/  SEL R3, RZ, 0x1, P0 ;  /* 0x00000001ff037807 */ /* 0x000fe40000000000 */
[----:B------:R-:W-:Y:S02]  /*2770*/  SEL R11, R11, RZ, P0 ;  /* 0x000000ff0b0b7207 */ /* 0x000fe40000000000 */
[----:B------:R-:W-:Y:S01]  /*2780*/  LOP3.LUT R10, R10, R3, RZ, 0x3c, !PT ;  /* 0x000000030a0a7212 */ /* 0x000fe200078e3cff */
[----:B------:R-:W-:Y:S06]  /*2790*/  BRA.U UP1, `(.L_x_42) ;  /* 0xffffffed01e47547 */ /* 0x000fec000b83ffff */
[----:B------:R-:W-:Y:S01]  /*27a0*/  UIADD3 UR7, UPT, UPT, UR7, 0x18, URZ ;  /* 0x0000001807077890 */ /* 0x000fe2000fffe0ff */
[----:B------:R-:W-:-:S03]  /*27b0*/  SHF.L.U32 R3, R12, 0x1f, RZ ;  /* 0x0000001f0c037819 */ /* 0x000fc600000006ff */
[----:B------:R-:W-:-:S09]  /*27c0*/  ULEA UR4, UR29, UR7, 0x3 ;  /* 0x000000071d047291 */ /* 0x000fd2000f8e18ff */
[----:B------:R-:W2:Y:S02]  /*27d0*/  SYNCS.PHASECHK.TRANS64.TRYWAIT P0, [UR4], R3 ;  /* 0x00000003ff0075a7 */ /* 0x000ea40008001104 */
[----:B--2---:R-:W-:Y:S05]  /*27e0*/  @!P0 BRA `(.L_x_43) ;  /* 0x0000006400b08947 */ /* 0x004fea0003800000 */
.L_x_111:
[----:B------:R-:W-:-:S04]  /*27f0*/  UIADD3 UR5, UPT, UPT, UR29, 0x1, URZ ;  /* 0x000000011d057890 */ /* 0x000fc8000fffe0ff */
[----:B------:R-:W-:-:S04]  /*2800*/  UISETP.NE.AND UP0, UPT, UR5, 0x3, UPT ;  /* 0x000000030500788c */ /* 0x000fc8000bf05270 */
[----:B------:R-:W-:Y:S02]  /*2810*/  USEL UR6, URZ, 0x1, UP0 ;  /* 0x00000001ff067887 */ /* 0x000fe40008000000 */
[----:B------:R-:W-:-:S04]  /*2820*/  USEL UR5, UR5, URZ, UP0 ;  /* 0x000000ff05057287 */ /* 0x000fc80008000000 */
[----:B------:R-:W-:Y:S01]  /*2830*/  ULEA UR4, UR5, UR7, 0x3 ;  /* 0x0000000705047291 */ /* 0x000fe2000f8e18ff */
[----:B------:R-:W-:-:S04]  /*2840*/  LOP3.LUT R12, R12, UR6, RZ, 0x3c, !PT ;  /* 0x000000060c0c7c12 */ /* 0x000fc8000f8e3cff */
[----:B-1----:R-:W-:-:S04]  /*2850*/  SHF.L.U32 R3, R12, 0x1f, RZ ;  /* 0x0000001f0c037819 */ /* 0x002fc800000006ff */
[----:B------:R-:W1:Y:S02]  /*2860*/  SYNCS.PHASECHK.TRANS64.TRYWAIT P0, [UR4], R3 ;  /* 0x00000003ff0075a7 */ /* 0x000e640008001104 */
[----:B-1----:R-:W-:Y:S05]  /*2870*/  @!P0 BRA `(.L_x_44) ;  /* 0x0000006400a48947 */ /* 0x002fea0003800000 */
.L_x_113:
[----:B------:R-:W-:-:S04]  /*2880*/  UIADD3 UR5, UPT, UPT, UR5, 0x1, URZ ;  /* 0x0000000105057890 */ /* 0x000fc8000fffe0ff */
[----:B------:R-:W-:-:S04]  /*2890*/  UISETP.NE.AND UP0, UPT, UR5, 0x3, UPT ;  /* 0x000000030500788c */ /* 0x000fc8000bf05270 */
[----:B------:R-:W-:Y:S02]  /*28a0*/  USEL UR4, URZ, 0x1, UP0 ;  /* 0x00000001ff047887 */ /* 0x000fe40008000000 */
[----:B------:R-:W-:-:S04]  /*28b0*/  USEL UR5, UR5, URZ, UP0 ;  /* 0x000000ff05057287 */ /* 0x000fc80008000000 */
[----:B------:R-:W-:Y:S01]  /*28c0*/  ULEA UR5, UR5, UR7, 0x3 ;  /* 0x0000000705057291 */ /* 0x000fe2000f8e18ff */
[----:B-1----:R-:W-:-:S04]  /*28d0*/  LOP3.LUT R3, R12, UR4, RZ, 0x3c, !PT ;  /* 0x000000040c037c12 */ /* 0x002fc8000f8e3cff */
[----:B------:R-:W-:Y:S01]  /*28e0*/  SHF.L.U32 R3, R3, 0x1f, RZ ;  /* 0x0000001f03037819 */ /* 0x000fe200000006ff */
[----:B------:R-:W-:-:S07]  /*28f0*/  IMAD.U32 R0, RZ, RZ, UR5 ;  /* 0x00000005ff007e24 */ /* 0x000fce000f8e00ff */
.L_x_45:
[----:B-1----:R1:W2:Y:S02]  /*2900*/  SYNCS.PHASECHK.TRANS64.TRYWAIT P0, [R0+URZ], R3 ;  /* 0x00000003000075a7 */ /* 0x0022a400080011ff */
[----:B--2---:R-:W-:Y:S05]  /*2910*/  @!P0 NANOSLEEP.SYNCS 0x989680 ;  /* 0x009896800000895d */ /* 0x004fea0003900000 */
[----:B------:R-:W2:Y:S02]  /*2920*/  @!P0 SYNCS.PHASECHK.TRANS64 P0, [R0+URZ], R3 ;  /* 0x00000003000085a7 */ /* 0x000ea400080010ff */
[----:B--2---:R-:W-:Y:S05]  /*2930*/  @P0 EXIT ;  /* 0x000000000000094d */ /* 0x004fea0003800000 */
[----:B------:R-:W-:Y:S05]  /*2940*/  BRA `(.L_x_45) ;  /* 0xfffffffc00ec7947 */ /* 0x000fea000383ffff */
.L_x_22:
[----:B------:R-:W-:-:S04]  /*2950*/  UISETP.NE.AND UP0, UPT, UR60, URZ, UPT ;  /* 0x000000ff3c00728c */ /* 0x000fc8000bf05270 */
[----:B------:R-:W-:-:S09]  /*2960*/  UISETP.NE.OR UP0, UPT, UR5, 0x1, UP0 ;  /* 0x000000010500788c */ /* 0x000fd20008705670 */
[----:B------:R-:W-:Y:S05]  /*2970*/  BRA.U UP0, `(.L_x_46) ;  /* 0x0000000500487547 */ /* 0x000fea000b800000 */
[----:B------:R-:W-:Y:S01]  /*2980*/  ISETP.GE.U32.AND P2, PT, R0, 0x2, PT ;  /* 0x000000020000780c */ /* 0x000fe20003f46070 */
[----:B------:R-:W-:Y:S01]  /*2990*/  IMAD.MOV.U32 R12, RZ, RZ, 0x1 ;  /* 0x00000001ff0c7424 */ /* 0x000fe200078e00ff */
[----:B------:R-:W-:Y:S02]  /*29a0*/  CS2R R10, SRZ ;  /* 0x00000000000a7805 */ /* 0x000fe4000001ff00 */
[----:B------:R-:W-:Y:S01]  /*29b0*/  CS2R R8, SRZ ;  /* 0x0000000000087805 */ /* 0x000fe2000001ff00 */
[----:B------:R-:W-:Y:S01]  /*29c0*/  UMOV UR4, 0x400 ;  /* 0x0000040000047882 */ /* 0x000fe20000000000 */
[----:B------:R-:W-:Y:S01]  /*29d0*/  UMOV UR6, URZ ;  /* 0x000000ff00067c82 */ /* 0x000fe20008000000 */
[----:B------:R-:W-:-:S12]  /*29e0*/  ULEA UR60, UR60, UR4, 0x18 ;  /* 0x000000043c3c7291 */ /* 0x000fd8000f8ec0ff */
.L_x_50:
[----:B------:R-:W-:Y:S02]  /*29f0*/  LEA R2, R8, UR60, 0x3 ;  /* 0x0000003c08027c11 */ /* 0x000fe4000f8e18ff */
[----:B------:R-:W-:-:S03]  /*2a00*/  SHF.L.U32 R5, R9, 0x1f, RZ ;  /* 0x0000001f09057819 */ /* 0x000fc600000006ff */
[----:B------:R-:W-:Y:S01]  /*2a10*/  VIADD R4, R2, 0xc0 ;  /* 0x000000c002047836 */ /* 0x000fe20000000000 */
[----:B------:R-:W2:Y:S02]  /*2a20*/  SYNCS.PHASECHK.TRANS64.TRYWAIT P0, [R2+URZ+0xb0], R5 ;  /* 0x0000b005020075a7 */ /* 0x000ea400080011ff */
[----:B--2---:R-:W-:Y:S05]  /*2a30*/  @!P0 BRA `(.L_x_47) ;  /* 0x00000064004c8947 */ /* 0x004fea0003800000 */
.L_x_114:
[----:B------:R-:W-:Y:S01]  /*2a40*/  ULEA UR5, UR6, UR60, 0x3 ;  /* 0x0000003c06057291 */ /* 0x000fe2000f8e18ff */
[----:B------:R-:W-:Y:S02]  /*2a50*/  PRMT R4, RZ, 0x654, R4 ;  /* 0x00000654ff047816 */ /* 0x000fe40000000004 */
[----:B--2---:R-:W-:Y:S01]  /*2a60*/  SHF.L.U32 R5, R12, 0x1f, RZ ;  /* 0x0000001f0c057819 */ /* 0x004fe200000006ff */
[----:B------:R-:W-:Y:S01]  /*2a70*/  UIADD3 UR4, UPT, UPT, UR5, 0x50, URZ ;  /* 0x0000005005047890 */ /* 0x000fe2000fffe0ff */
[----:B------:R2:W-:Y:S05]  /*2a80*/  SYNCS.ARRIVE.TRANS64.RED.A1T0 RZ, [R4+URZ], RZ ;  /* 0x000000ff04ff79a7 */ /* 0x0005ea00081004ff */
[----:B------:R-:W-:Y:S01]  /*2a90*/  IMAD.U32 R7, RZ, RZ, UR4 ;  /* 0x00000004ff077e24 */ /* 0x000fe2000f8e00ff */
[----:B------:R-:W3:Y:S04]  /*2aa0*/  SYNCS.PHASECHK.TRANS64.TRYWAIT P0, [UR5+0x60], R5 ;  /* 0x00006005ff0075a7 */ /* 0x000ee80008001105 */
[----:B------:R-:W-:Y:S01]  /*2ab0*/  PRMT R6, R0, 0x654, R7 ;  /* 0x0000065400067816 */ /* 0x000fe20000000007 */
[----:B--2---:R-:W-:Y:S01]  /*2ac0*/  @!P2 IMAD.MOV.U32 R4, RZ, RZ, 0x10 ;  /* 0x00000010ff04a424 */ /* 0x004fe200078e00ff */
[----:B---3--:R-:W-:Y:S06]  /*2ad0*/  @!P0 BRA `(.L_x_48) ;  /* 0x0000006400388947 */ /* 0x008fec0003800000 */
.L_x_116:
[----:B------:R-:W-:Y:S01]  /*2ae0*/  ULEA UR4, UR6, UR60, 0x4 ;  /* 0x0000003c06047291 */ /* 0x000fe2000f8e20ff */
[----:B------:R-:W-:Y:S01]  /*2af0*/  SEL R3, R6, R3, !P2 ;  /* 0x0000000306037207 */ /* 0x000fe20005000000 */
[----:B------:R-:W-:Y:S01]  /*2b00*/  UIADD3 UR5, UPT, UPT, UR5, 0x50, URZ ;  /* 0x0000005005057890 */ /* 0x000fe2000fffe0ff */
[----:B--2---:R-:W-:Y:S01]  /*2b10*/  LEA R2, R11, UR60, 0x3 ;  /* 0x0000003c0b027c11 */ /* 0x004fe2000f8e18ff */
[----:B------:R-:W-:Y:S01]  /*2b20*/  UIADD3 UR4, UPT, UPT, UR4, 0xe0, URZ ;  /* 0x000000e004047890 */ /* 0x000fe2000fffe0ff */
[----:B------:R-:W-:Y:S01]  /*2b30*/  SHF.L.U32 R5, R10, 0x1f, RZ ;  /* 0x0000001f0a057819 */ /* 0x000fe200000006ff */
[----:B------:R2:W-:Y:S01]  /*2b40*/  @!P2 SYNCS.ARRIVE.TRANS64.RED RZ, [R3+URZ], R4 ;  /* 0x0000000403ffa9a7 */ /* 0x0005e200080004ff */
[----:B------:R-:W-:Y:S01]  /*2b50*/  UIADD3 UR6, UPT, UPT, UR6, 0x1, URZ ;  /* 0x0000000106067890 */ /* 0x000fe2000fffe0ff */
[----:B------:R-:W-:-:S03]  /*2b60*/  VIADD R8, R8, 0x1 ;  /* 0x0000000108087836 */ /* 0x000fc60000000000 */
[----:B------:R-:W-:Y:S02]  /*2b70*/  UISETP.NE.AND UP0, UPT, UR6, 0x2, UPT ;  /* 0x000000020600788c */ /* 0x000fe4000bf05270 */
[----:B------:R-:W-:Y:S06]  /*2b80*/  UGETNEXTWORKID.BROADCAST [UR4], [UR5] ;  /* 0x00000000040073ca */ /* 0x000fec0008000100 */
[----:B------:R-:W-:Y:S01]  /*2b90*/  USEL UR4, URZ, 0x1, UP0 ;  /* 0x00000001ff047887 */ /* 0x000fe20008000000 */
[----:B------:R-:W-:Y:S01]  /*2ba0*/  ISETP.NE.AND P0, PT, R8, 0x2, PT ;  /* 0x000000020800780c */ /* 0x000fe20003f05270 */
[----:B------:R-:W-:Y:S01]  /*2bb0*/  USEL UR6, UR6, URZ, UP0 ;  /* 0x000000ff06067287 */ /* 0x000fe20008000000 */
[----:B------:R-:W3:Y:S03]  /*2bc0*/  SYNCS.PHASECHK.TRANS64.TRYWAIT P1, [R2+URZ+0x50], R5 ;  /* 0x00005005020075a7 */ /* 0x000ee600080211ff */
[----:B------:R-:W-:Y:S01]  /*2bd0*/  LOP3.LUT R12, R12, UR4, RZ, 0x3c, !PT ;  /* 0x000000040c0c7c12 */ /* 0x000fe2000f8e3cff */
[----:B--23--:R-:W-:Y:S07]  /*2be0*/  @!P1 BRA `(.L_x_49) ;  /* 0x00000064000c9947 */ /* 0x00cfee0003800000 */
.L_x_117:
[C---:B------:R-:W-:Y:S01]  /*2bf0*/  LEA R4, R11.reuse, UR60, 0x4 ;  /* 0x0000003c0b047c11 */ /* 0x040fe2000f8e20ff */
[----:B--2---:R-:W-:Y:S01]  /*2c00*/  VIADD R2, R2, 0x60 ;  /* 0x0000006002027836 */ /* 0x004fe20000000000 */
[----:B------:R-:W-:Y:S01]  /*2c10*/  SEL R8, R8, RZ, P0 ;  /* 0x000000ff08087207 */ /* 0x000fe20000000000 */
[----:B------:R-:W-:-:S03]  /*2c20*/  VIADD R11, R11, 0x1 ;  /* 0x000000010b0b7836 */ /* 0x000fc60000000000 */
[----:B------:R-:W2:Y:S01]  /*2c30*/  LDS.128 R4, [R4+0xe0] ;  /* 0x0000e00004047984 */ /* 0x000ea20000000c00 */
[----:B------:R-:W-:Y:S02]  /*2c40*/  PRMT R2, RZ, 0x654, R2 ;  /* 0x00000654ff027816 */ /* 0x000fe40000000002 */
[C---:B------:R-:W-:Y:S01]  /*2c50*/  ISETP.NE.AND P1, PT, R11.reuse, 0x2, PT ;  /* 0x000000020b00780c */ /* 0x040fe20003f25270 */
[----:B------:R-:W-:Y:S01]  /*2c60*/  @!PT LDS RZ, [RZ] ;  /* 0x00000000fffff984 */ /* 0x000fe20000000800 */
[----:B------:R-:W-:Y:S01]  /*2c70*/  @!PT LDS RZ, [RZ] ;  /* 0x00000000fffff984 */ /* 0x000fe20000000800 */
[----:B------:R-:W-:Y:S01]  /*2c80*/  @!PT LDS RZ, [RZ] ;  /* 0x00000000fffff984 */ /* 0x000fe20000000800 */
[----:B------:R-:W-:Y:S01]  /*2c90*/  @!PT LDS RZ, [RZ] ;  /* 0x00000000fffff984 */ /* 0x000fe20000000800 */
[----:B------:R3:W-:Y:S06]  /*2ca0*/  MEMBAR.ALL.CTA ;  /* 0x0000000000007992 */ /* 0x0007ec0000008000 */
[----:B---3--:R-:W3:Y:S01]  /*2cb0*/  FENCE.VIEW.ASYNC.S ;  /* 0x00000000000073c6 */ /* 0x008ee20000000000 */
[----:B------:R-:W-:Y:S01]  /*2cc0*/  SEL R11, R11, RZ, P1 ;  /* 0x000000ff0b0b7207 */ /* 0x000fe20000800000 */
[----:B---3--:R3:W-:Y:S01]  /*2cd0*/  SYNCS.ARRIVE.TRANS64.RED.A1T0 RZ, [R2+URZ], RZ ;  /* 0x000000ff02ff79a7 */ /* 0x0087e200081004ff */
[----:B--2---:R-:W-:-:S02]  /*2ce0*/  LOP3.LUT P3, RZ, R6, 0x1, RZ, 0xc0, !PT ;  /* 0x0000000106ff7812 */ /* 0x004fc4000786c0ff */
[----:B------:R-:W-:-:S04]  /*2cf0*/  SEL R5, RZ, 0x1, P1 ;  /* 0x00000001ff057807 */ /* 0x000fc80000800000 */
[----:B------:R-:W-:Y:S02]  /*2d00*/  LOP3.LUT R10, R10, R5, RZ, 0x3c, !PT ;  /* 0x000000050a0a7212 */ /* 0x000fe400078e3cff */
[----:B---3--:R-:W-:-:S04]  /*2d10*/  SEL R2, RZ, 0x1, P0 ;  /* 0x00000001ff027807 */ /* 0x008fc80000000000 */
[----:B------:R-:W-:Y:S01]  /*2d20*/  LOP3.LUT R9, R9, R2, RZ, 0x3c, !PT ;  /* 0x0000000209097212 */ /* 0x000fe200078e3cff */
[----:B------:R-:W-:Y:S06]  /*2d30*/  @P3 BRA `(.L_x_50) ;  /* 0xfffffffc002c3947 */ /* 0x000fec000383ffff */
[----:B------:R-:W-:Y:S01]  /*2d40*/  ULEA UR5, UR6, UR60, 0x3 ;  /* 0x0000003c06057291 */ /* 0x000fe2000f8e18ff */
[----:B------:R-:W-:-:S08]  /*2d50*/  SHF.L.U32 R3, R12, 0x1f, RZ ;  /* 0x0000001f0c037819 */ /* 0x000fd000000006ff */
[----:B------:R-:W2:Y:S02]  /*2d60*/  SYNCS.PHASECHK.TRANS64 P0, [UR5+0x60], R3 ;  /* 0x00006003ff0075a7 */ /* 0x000ea40008001005 */
[----:B--2---:R-:W-:Y:S05]  /*2d70*/  @P0 BRA `(.L_x_51) ;  /* 0x0000000000080947 */ /* 0x004fea0003800000 */
[----:B------:R-:W2:Y:S02]  /*2d80*/  SYNCS.PHASECHK.TRANS64.TRYWAIT P0, [UR5+0x60], R3 ;  /* 0x00006003ff0075a7 */ /* 0x000ea40008001105 */
[----:B--2---:R-:W-:Y:S05]  /*2d90*/  @!P0 BRA `(.L_x_52) ;  /* 0x0000006000b48947 */ /* 0x004fea0003800000 */
.L_x_51:
[----:B------:R-:W-:-:S04]  /*2da0*/  UIADD3 UR4, UPT, UPT, UR6, 0x1, URZ ;  /* 0x0000000106047890 */ /* 0x000fc8000fffe0ff */
[----:B------:R-:W-:-:S04]  /*2db0*/  UISETP.NE.AND UP0, UPT, UR4, 0x2, UPT ;  /* 0x000000020400788c */ /* 0x000fc8000bf05270 */
[----:B------:R-:W-:Y:S02]  /*2dc0*/  USEL UR7, URZ, 0x1, UP0 ;  /* 0x00000001ff077887 */ /* 0x000fe40008000000 */
[----:B------:R-:W-:-:S04]  /*2dd0*/  USEL UR4, UR4, URZ, UP0 ;  /* 0x000000ff04047287 */ /* 0x000fc80008000000 */
[----:B------:R-:W-:Y:S01]  /*2de0*/  ULEA UR4, UR4, UR60, 0x3 ;  /* 0x0000003c04047291 */ /* 0x000fe2000f8e18ff */
[----:B--2---:R-:W-:-:S04]  /*2df0*/  LOP3.LUT R3, R12, UR7, RZ, 0x3c, !PT ;  /* 0x000000070c037c12 */ /* 0x004fc8000f8e3cff */
[----:B------:R-:W-:-:S04]  /*2e00*/  SHF.L.U32 R0, R3, 0x1f, RZ ;  /* 0x0000001f03007819 */ /* 0x000fc800000006ff */
[----:B------:R-:W2:Y:S02]  /*2e10*/  SYNCS.PHASECHK.TRANS64 P0, [UR4+0x60], R0 ;  /* 0x00006000ff0075a7 */ /* 0x000ea40008001004 */
[----:B-12---:R-:W-:Y:S05]  /*2e20*/  @P0 EXIT ;  /* 0x000000000000094d */ /* 0x006fea0003800000 */
[----:B------:R-:W-:Y:S02]  /*2e30*/  SHF.L.U32 R3, R3, 0x1f, RZ ;  /* 0x0000001f03037819 */ /* 0x000fe400000006ff */
[----:B------:R-:W-:-:S07]  /*2e40*/  MOV R0, UR4 ;  /* 0x0000000400007c02 */ /* 0x000fce0008000f00 */
.L_x_53:
[----:B-1----:R1:W2:Y:S02]  /*2e50*/  SYNCS.PHASECHK.TRANS64.TRYWAIT P0, [R0+URZ+0x60], R3 ;  /* 0x00006003000075a7 */ /* 0x0022a400080011ff */
[----:B--2---:R-:W-:Y:S05]  /*2e60*/  @!P0 NANOSLEEP.SYNCS 0x989680 ;  /* 0x009896800000895d */ /* 0x004fea0003900000 */
[----:B------:R-:W2:Y:S02]  /*2e70*/  @!P0 SYNCS.PHASECHK.TRANS64 P0, [R0+URZ+0x60], R3 ;  /* 0x00006003000085a7 */ /* 0x000ea400080010ff */
[----:B--2---:R-:W-:Y:S05]  /*2e80*/  @P0 EXIT ;  /* 0x000000000000094d */ /* 0x004fea0003800000 */
[----:B------:R-:W-:Y:S05]  /*2e90*/  BRA `(.L_x_53) ;  /* 0xfffffffc00ec7947 */ /* 0x000fea000383ffff */
.L_x_46:
[----:B------:R-:W-:Y:S05]  /*2ea0*/  BRA.U UP4, `(.L_x_54) ;  /* 0x0000001104407547 */ /* 0x000fea000b800000 */
[----:B------:R-:W-:Y:S01]  /*2eb0*/  UMOV UR4, 0x40 ;  /* 0x0000004000047882 */ /* 0x000fe20000000000 */
[----:B------:R-:W-:Y:S01]  /*2ec0*/  NOP ;  /* 0x0000000000007918 */ /* 0x000fe20000000000 */
[----:B------:R-:W-:Y:S01]  /*2ed0*/  ULEA UR4, UR60, UR4, 0x18 ;  /* 0x000000043c047291 */ /* 0x000fe2000f8ec0ff */
[----:B------:R-:W-:Y:S02]  /*2ee0*/  UMOV UR5, 0x400 ;  /* 0x0000040000057882 */ /* 0x000fe40000000000 */
[----:B------:R-:W-:-:S06]  /*2ef0*/  ULEA UR60, UR60, UR5, 0x18 ;  /* 0x000000053c3c7291 */ /* 0x000fcc000f8ec0ff */
[----:B------:R-:W2:Y:S02]  /*2f00*/  LDS.U8 R0, [UR4+0x1c] ;  /* 0x00001c04ff007984 */ /* 0x000ea40008000000 */
[----:B--2---:R-:W-:-:S13]  /*2f10*/  ISETP.NE.AND P0, PT, R0, RZ, PT ;  /* 0x000000ff0000720c */ /* 0x004fda0003f05270 */
[----:B------:R-:W-:Y:S05]  /*2f20*/  @P0 BRA `(.L_x_55) ;  /* 0x0000000000580947 */ /* 0x000fea0003800000 */
[----:B------:R-:W-:-:S13]  /*2f30*/  ELECT P0, URZ, PT ;  /* 0x0000000000ff782f */ /* 0x000fda0003800000 */
[----:B------:R-:W-:Y:S05]  /*2f40*/  @!P0 BRA `(.L_x_56) ;  /* 0x0000000000608947 */ /* 0x000fea0003800000 */
[----:B------:R-:W-:Y:S01]  /*2f50*/  UMOV UR5, 0x10 ;  /* 0x0000001000057882 */ /* 0x000fe20000000000 */
[----:B------:R-:W-:Y:S01]  /*2f60*/  HFMA2 R0, -RZ, RZ, 0, 5.9604644775390625e-08 ;  /* 0x00000001ff007431 */ /* 0x000fe200000001ff */
[----:B------:R-:W-:-:S03]  /*2f70*/  MOV R3, 0xffff ;  /* 0x0000ffff00037802 */ /* 0x000fc60000000f00 */
[----:B------:R-:W-:Y:S04]  /*2f80*/  DEPBAR.LE SB2, 0x36 ;  /* 0x0000ad800000791a */ /* 0x000fe80000000000 */
[----:B------:R-:W2:Y:S02]  /*2f90*/  UTCATOMSWS.FIND_AND_SET.ALIGN UP0, UR5, UR5 ;  /* 0x00000005000575e3 */ /* 0x000ea40008000800 */
[----:B--2---:R-:W-:Y:S01]  /*2fa0*/  MOV R4, UR5 ;  /* 0x0000000500047c02 */ /* 0x004fe20008000f00 */
[----:B------:R-:W-:Y:S06]  /*2fb0*/  BRA.U UP0, `(.L_x_57) ;  /* 0x0000000100187547 */ /* 0x000fec000b800000 */
.L_x_58:
[----:B------:R-:W-:Y:S05]  /*2fc0*/  NANOSLEEP 0x64 ;  /* 0x000000640000795d */ /* 0x000fea0003800000 */
[----:B------:R-:W-:-:S05]  /*2fd0*/  UMOV UR5, 0x10 ;  /* 0x0000001000057882 */ /* 0x000fca0000000000 */
[----:B------:R-:W-:Y:S04]  /*2fe0*/  DEPBAR.LE SB2, 0x36 ;  /* 0x0000ad800000791a */ /* 0x000fe80000000000 */
[----:B------:R-:W2:Y:S02]  /*2ff0*/  UTCATOMSWS.FIND_AND_SET.ALIGN UP0, UR5, UR5 ;  /* 0x00000005000575e3 */ /* 0x000ea40008000800 */
[----:B--2---:R-:W-:Y:S01]  /*3000*/  MOV R4, UR5 ;  /* 0x0000000500047c02 */ /* 0x004fe20008000f00 */
[----:B------:R-:W-:Y:S05]  /*3010*/  BRA.U !UP0, `(.L_x_58) ;  /* 0xfffffffd08e87547 */ /* 0x000fea000b83ffff */
.L_x_57:
[-C--:B------:R-:W-:Y:S02]  /*3020*/  SHF.L.U32 R3, R3, R4.reuse, RZ ;  /* 0x0000000403037219 */ /* 0x080fe400000006ff */
[----:B------:R-:W-:Y:S01]  /*3030*/  SHF.L.U32 R0, R0, R4, RZ ;  /* 0x0000000400007219 */ /* 0x000fe200000006ff */
[----:B------:R-:W-:Y:S02]  /*3040*/  IMAD.SHL.U32 R4, R4, 0x20, RZ ;  /* 0x0000002004047824 */ /* 0x000fe400078e00ff */
[----:B------:R2:W-:Y:S04]  /*3050*/  ATOMS.OR RZ, [UR4+0x14], R3 ;  /* 0x00001403ffff798c */ /* 0x0005e8000b000004 */
[----:B------:R2:W-:Y:S04]  /*3060*/  ATOMS.OR RZ, [UR4+0x18], R0 ;  /* 0x00001800ffff798c */ /* 0x0005e8000b000004 */
[----:B------:R2:W-:Y:S01]  /*3070*/  STS [UR60+0x100], R4 ;  /* 0x00010004ff007988 */ /* 0x0005e2000800083c */
[----:B------:R-:W-:Y:S05]  /*3080*/  BRA `(.L_x_56) ;  /* 0x0000000000107947 */ /* 0x000fea0003800000 */
.L_x_55:
[----:B------:R-:W-:Y:S02]  /*3090*/  MOV R0, 0xffffffff ;  /* 0xffffffff00007802 */ /* 0x000fe40000000f00 */
[----:B------:R-:W-:-:S03]  /*30a0*/  MOV R4, 0x30d0 ;  /* 0x000030d000047802 */ /* 0x000fc60000000f00 */
[----:B------:R2:W-:Y:S04]  /*30b0*/  STS [UR60+0x100], R0 ;  /* 0x00010000ff007988 */ /* 0x0005e8000800083c */
[----:B-12--5:R-:W-:Y:S05]  /*30c0*/  CALL.REL.NOINC `($__internal_1_$__cuda_sm10x_tcgen05_guardrail_trap_phase_invalid_during_alloc) ;  /* 0x0000006400407944 */ /* 0x026fea0003c00000 */
.L_x_56:
[----:B------:R-:W-:Y:S05]  /*30d0*/  WARPSYNC.ALL ;  /* 0x0000000000007948 */ /* 0x000fea0003800000 */
[----:B------:R-:W3:Y:S01]  /*30e0*/  S2UR UR9, SR_CgaCtaId ;  /* 0x00000000000979c3 */ /* 0x000ee20000008800 */
[----:B------:R-:W-:Y:S01]  /*30f0*/  UMOV UR4, 0x400 ;  /* 0x0000040000047882 */ /* 0x000fe20000000000 */
[----:B------:R-:W-:-:S06]  /*3100*/  NOP ;  /* 0x0000000000007918 */ /* 0x000fcc0000000000 */
[----:B------:R-:W-:Y:S06]  /*3110*/  BAR.ARV 0x6, 0xa0 ;  /* 0x0182800000007b1d */ /* 0x000fec0000002000 */
[----:B------:R-:W4:Y:S01]  /*3120*/  LDCU UR6, c[0x0][0x38c] ;  /* 0x00007180ff0677ac */ /* 0x000f220008000800 */
[----:B------:R-:W-:Y:S01]  /*3130*/  LOP3.LUT R2, R2, 0xffff, RZ, 0xc0, !PT ;  /* 0x0000ffff02027812 */ /* 0x000fe200078ec0ff */
[----:B------:R-:W-:Y:S01]  /*3140*/  IMAD.MOV.U32 R11, RZ, RZ, 0x1 ;  /* 0x00000001ff0b7424 */ /* 0x000fe200078e00ff */
[----:B------:R-:W-:Y:S01]  /*3150*/  CS2R R8, SRZ ;  /* 0x0000000000087805 */ /* 0x000fe2000001ff00 */
[----:B------:R-:W1:Y:S01]  /*3160*/  LDCU UR5, c[0x0][0x38c] ;  /* 0x00007180ff0577ac */ /* 0x000e620008000800 */
[----:B------:R-:W-:Y:S01]  /*3170*/  R2UR UR10, R2 ;  /* 0x00000000020a72ca */ /* 0x000fe200000e0000 */
[----:B------:R-:W-:Y:S01]  /*3180*/  IMAD.MOV.U32 R10, RZ, RZ, RZ ;  /* 0x000000ffff0a7224 */ /* 0x000fe200078e00ff */
[----:B------:R-:W-:Y:S01]  /*3190*/  UMOV UR13, URZ ;  /* 0x000000ff000d7c82 */ /* 0x000fe20008000000 */
[----:B------:R-:W-:Y:S01]  /*31a0*/  UMOV UR12, URZ ;  /* 0x000000ff000c7c82 */ /* 0x000fe20008000000 */
[----:B---3--:R-:W-:Y:S01]  /*31b0*/  ULEA UR9, UR9, UR4, 0x18 ;  /* 0x0000000409097291 */ /* 0x008fe2000f8ec0ff */
[----:B------:R-:W-:Y:S01]  /*31c0*/  UMOV UR32, 0x0 ;  /* 0x0000000000207882 */ /* 0x000fe20000000000 */
[----:B------:R-:W-:-:S02]  /*31d0*/  UMOV UR33, 0x42c0010 ;  /* 0x042c001000217882 */ /* 0x000fc40000000000 */
[----:B------:R-:W-:Y:S02]  /*31e0*/  UIADD3 UR11, UPT, UPT, UR9, 0x5a00, URZ ;  /* 0x00005a00090b7890 */ /* 0x000fe4000fffe0ff */
[----:B------:R-:W-:Y:S02]  /*31f0*/  UIADD3 UR4, UPT, UPT, UR9, 0x11a00, URZ ;  /* 0x00011a0009047890 */ /* 0x000fe4000fffe0ff */
[----:B----4-:R-:W-:Y:S01]  /*3200*/  UIADD3 UR6, UPT, UPT, UR6, 0xff, URZ ;  /* 0x000000ff06067890 */ /* 0x010fe2000fffe0ff */
[----:B--2---:R-:W2:Y:S01]  /*3210*/  LDS R0, [UR9+0x100] ;  /* 0x00010009ff007984 */ /* 0x004ea20008000800 */
[----:B------:R-:W-:Y:S02]  /*3220*/  USHF.R.U32.HI UR11, URZ, 0x4, UR11 ;  /* 0x00000004ff0b7899 */ /* 0x000fe4000801160b */
[----:B------:R-:W-:Y:S02]  /*3230*/  USHF.R.S32.HI UR8, URZ, 0x1f, UR6 ;  /* 0x0000001fff087899 */ /* 0x000fe40008011406 */
[----:B------:R-:W-:-:S02]  /*3240*/  USHF.R.U32.HI UR4, URZ, 0x4, UR4 ;  /* 0x00000004ff047899 */ /* 0x000fc40008011604 */
[----:B------:R-:W-:Y:S02]  /*3250*/  ULEA.HI UR8, UR8, UR6, URZ, 0x8 ;  /* 0x0000000608087291 */ /* 0x000fe4000f8f40ff */
[----:B------:R-:W-:Y:S02]  /*3260*/  ULOP3.LUT UR11, UR11, 0x3fff, URZ, 0xc0, !UPT ;  /* 0x00003fff0b0b7892 */ /* 0x000fe4000f8ec0ff */
[----:B------:R-:W-:Y:S02]  /*3270*/  USHF.R.S32.HI UR8, URZ, 0x8, UR8 ;  /* 0x00000008ff087899 */ /* 0x000fe40008011408 */
[----:B------:R-:W-:Y:S02]  /*3280*/  ULOP3.LUT UR4, UR4, 0x3fff, URZ, 0xc0, !UPT ;  /* 0x00003fff04047892 */ /* 0x000fe4000f8ec0ff */
[----:B------:R-:W-:Y:S01]  /*3290*/  UISETP.LT.AND UP0, UPT, UR8, 0x1, UPT ;  /* 0x000000010800788c */ /* 0x000fe2000bf01270 */
[----:B------:R-:W-:Y:S01]  /*32a0*/  UMOV UR30, 0x0 ;  /* 0x00000000001e7882 */ /* 0x000fe20000000000 */
[----:B------:R-:W-:-:S02]  /*32b0*/  UMOV UR31, 0x42c0010 ;  /* 0x042c0010001f7882 */ /* 0x000fc40000000000 */
[----:B------:R-:W-:Y:S01]  /*32c0*/  USEL UR17, UR8, 0x1, !UP0 ;  /* 0x0000000108117887 */ /* 0x000fe2000c000000 */
[----:B------:R-:W-:Y:S01]  /*32d0*/  UMOV UR28, 0x0 ;  /* 0x00000000001c7882 */ /* 0x000fe20000000000 */
[----:B------:R-:W-:Y:S01]  /*32e0*/  UMOV UR29, 0x42c0010 ;  /* 0x042c0010001d7882 */ /* 0x000fe20000000000 */
[----:B------:R-:W-:Y:S01]  /*32f0*/  UMOV UR26, 0x0 ;  /* 0x00000000001a7882 */ /* 0x000fe20000000000 */
[----:B------:R-:W-:Y:S01]  /*3300*/  UMOV UR27, 0x42c0010 ;  /* 0x042c0010001b7882 */ /* 0x000fe20000000000 */
[----:B------:R-:W-:Y:S01]  /*3310*/  UMOV UR24, 0x0 ;  /* 0x0000000000187882 */ /* 0x000fe20000000000 */
[----:B------:R-:W-:Y:S01]  /*3320*/  UMOV UR25, 0x42c0010 ;  /* 0x042c001000197882 */ /* 0x000fe20000000000 */
[----:B------:R-:W-:Y:S01]  /*3330*/  UMOV UR20, 0x0 ;  /* 0x0000000000147882 */ /* 0x000fe20000000000 */
[----:B------:R-:W-:Y:S01]  /*3340*/  UMOV UR21, 0x42c0010 ;  /* 0x042c001000157882 */ /* 0x000fe20000000000 */
[----:B------:R-:W-:Y:S02]  /*3350*/  ULOP3.LUT UR11, UR11, 0x10000, URZ, 0xfc, !UPT ;  /* 0x000100000b0b7892 */ /* 0x000fe4000f8efcff */
[----:B------:R-:W-:-:S02]  /*3360*/  ULOP3.LUT UR4, UR4, 0x10000, URZ, 0xfc, !UPT ;  /* 0x0001000004047892 */ /* 0x000fc4000f8efcff */
[----:B------:R-:W-:Y:S02]  /*3370*/  UIADD3 UR17, UPT, UPT, -UR17, URZ, URZ ;  /* 0x000000ff11117290 */ /* 0x000fe4000fffe1ff */
[----:B-1----:R-:W-:Y:S01]  /*3380*/  UISETP.GE.AND UP4, UPT, UR5, 0x1, UPT ;  /* 0x000000010500788c */ /* 0x002fe2000bf86270 */
[----:B------:R-:W-:Y:S01]  /*3390*/  UMOV UR36, 0x0 ;  /* 0x0000000000247882 */ /* 0x000fe20000000000 */
[----:B------:R-:W-:Y:S01]  /*33a0*/  UMOV UR37, 0x42c0010 ;  /* 0x042c001000257882 */ /* 0x000fe20000000000 */
[----:B------:R-:W-:Y:S01]  /*33b0*/  UMOV UR34, 0x0 ;  /* 0x0000000000227882 */ /* 0x000fe20000000000 */
[----:B--2---:R-:W-:Y:S01]  /*33c0*/  R2UR UR14, R0 ;  /* 0x00000000000e72ca */ /* 0x004fe200000e0000 */
[----:B------:R-:W-:-:S14]  /*33d0*/  UMOV UR35, 0x42c0010 ;  /* 0x042c001000237882 */ /* 0x000fdc0000000000 */
.L_x_65:
[----:B------:R-:W-:Y:S02]  /*33e0*/  LEA R0, R10, UR9, 0x3 ;  /* 0x000000090a007c11 */ /* 0x000fe4000f8e18ff */
[----:B------:R-:W-:Y:S02]  /*33f0*/  SHF.L.U32 R5, R9, 0x1f, RZ ;  /* 0x0000001f09057819 */ /* 0x000fe400000006ff */
[----:B------:R-:W-:Y:S01]  /*3400*/  PLOP3.LUT P0, PT, PT, PT, UP4, 0x80, 0x8 ;  /* 0x000000000008781c */ /* 0x000fe20003f0f048 */
[----:B------:R-:W-:Y:S01]  /*3410*/  VIADD R3, R0, 0x60 ;  /* 0x0000006000037836 */ /* 0x000fe20000000000 */
[----:B-1----:R-:W1:Y:S02]  /*3420*/  SYNCS.PHASECHK.TRANS64.TRYWAIT P1, [R0+URZ+0x50], R5 ;  /* 0x00005005000075a7 */ /* 0x002e6400080211ff */
[----:B-1-3--:R-:W-:Y:S09]  /*3430*/  @!P1 BRA `(.L_x_59) ;  /* 0x0000005c00249947 */ /* 0x00aff20003800000 */
.L_x_119:
[----:B------:R-:W-:Y:S01]  /*3440*/  LEA R4, R10, UR9, 0x4 ;  /* 0x000000090a047c11 */ /* 0x000fe2000f8e20ff */
[----:B------:R-:W-:Y:S01]  /*3450*/  @UP4 ULEA UR5, UR12, UR9, 0x3 ;  /* 0x000000090c054291 */ /* 0x000fe2000f8e18ff */
[----:B------:R-:W-:Y:S01]  /*3460*/  PLOP3.LUT P2, PT, PT, PT, PT, 0x80, 0x8 ;  /* 0x000000000008781c */ /* 0x000fe20003f4f070 */
[----:B------:R-:W-:Y:S01]  /*3470*/  ULEA UR15, UR13, UR9, 0x3 ;  /* 0x000000090d0f7291 */ /* 0x000fe2000f8e18ff */
[----:B------:R-:W-:Y:S01]  /*3480*/  PRMT R3, RZ, 0x654, R3 ;  /* 0x00000654ff037816 */ /* 0x000fe20000000003 */
[----:B------:R-:W-:Y:S01]  /*3490*/  ULEA.HI UR16, UR13, UR13, URZ, 0x1 ;  /* 0x0000000d0d107291 */ /* 0x000fe2000f8f08ff */
[----:B-1----:R-:W1:Y:S01]  /*34a0*/  LDS.128 R4, [R4+0xe0] ;  /* 0x0000e00004047984 */ /* 0x002e620000000c00 */
[----:B------:R-:W-:Y:S02]  /*34b0*/  @P0 SHF.L.U32 R2, R8, 0x1f, RZ ;  /* 0x0000001f08020819 */ /* 0x000fe400000006ff */
[----:B------:R-:W-:Y:S01]  /*34c0*/  SHF.L.U32 R0, R11, 0x1f, RZ ;  /* 0x0000001f0b007819 */ /* 0x000fe200000006ff */
[----:B------:R-:W-:Y:S01]  /*34d0*/  @!PT LDS RZ, [RZ] ;  /* 0x00000000fffff984 */ /* 0x000fe20000000800 */
[----:B------:R-:W-:Y:S01]  /*34e0*/  @!PT LDS RZ, [RZ] ;  /* 0x00000000fffff984 */ /* 0x000fe20000000800 */
[----:B------:R-:W-:Y:S01]  /*34f0*/  @!PT LDS RZ, [RZ] ;  /* 0x00000000fffff984 */ /* 0x000fe20000000800 */
[----:B------:R-:W-:Y:S01]  /*3500*/  @!PT LDS RZ, [RZ] ;  /* 0x00000000fffff984 */ /* 0x000fe20000000800 */
[----:B------:R2:W-:Y:S06]  /*3510*/  MEMBAR.ALL.CTA ;  /* 0x0000000000007992 */ /* 0x0005ec0000008000 */
[----:B--2---:R-:W2:Y:S02]  /*3520*/  FENCE.VIEW.ASYNC.S ;  /* 0x00000000000073c6 */ /* 0x004ea40000000000 */
[----:B--2---:R2:W-:Y:S01]  /*3530*/  SYNCS.ARRIVE.TRANS64.RED.A1T0 RZ, [R3+URZ], RZ ;  /* 0x000000ff03ff79a7 */ /* 0x0045e200081004ff */
[----:B------:R2:W3:Y:S01]  /*3540*/  @P0 SYNCS.PHASECHK.TRANS64.TRYWAIT P2, [UR5], R2 ;  /* 0x00000002ff0005a7 */ /* 0x0004e20008041105 */
[----:B------:R-:W-:-:S02]  /*3550*/  ULOP3.LUT UR5, UR16, 0xffe, URZ, 0xc0, !UPT ;  /* 0x00000ffe10057892 */ /* 0x000fc4000f8ec0ff */
[----:B------:R-:W-:Y:S01]  /*3560*/  USHF.R.U32.HI UR16, URZ, 0x1, UR16 ;  /* 0x00000001ff107899 */ /* 0x000fe20008011610 */
[----:B-1----:R-:W-:Y:S01]  /*3570*/  LOP3.LUT P1, RZ, R6, 0x1, RZ, 0xc0, !PT ;  /* 0x0000000106ff7812 */ /* 0x002fe2000782c0ff */
[----:B------:R-:W-:Y:S02]  /*3580*/  UIADD3 UR5, UPT, UPT, -UR5, UR13, URZ ;  /* 0x0000000d05057290 */ /* 0x000fe4000fffe1ff */
[----:B------:R-:W-:-:S04]  /*3590*/  UIMAD UR16, UR16, 0xb0, UR14 ;  /* 0x000000b0101078a4 */ /* 0x000fc8000f8e020e */
[----:B------:R-:W-:Y:S01]  /*35a0*/  ULEA UR16, UR5, UR16, 0x14 ;  /* 0x0000001005107291 */ /* 0x000fe2000f8ea0ff */
[----:B------:R-:W1:Y:S02]  /*35b0*/  SYNCS.PHASECHK.TRANS64.TRYWAIT P0, [UR15+0x90], R0 ;  /* 0x00009000ff0075a7 */ /* 0x000e64000800110f */
[----:B-123--:R-:W-:Y:S09]  /*35c0*/  @!P0 BRA `(.L_x_60) ;  /* 0x0000005800d48947 */ /* 0x00eff20003800000 */
.L_x_121:
[----:B------:R-:W-:Y:S01]  /*35d0*/  IADD3 R10, PT, PT, R10, 0x1, RZ ;  /* 0x000000010a0a7810 */ /* 0x000fe20007ffe0ff */
[----:B------:R-:W-:Y:S06]  /*35e0*/  BRA.U !UP4, `(.L_x_61) ;  /* 0x000000050c107547 */ /* 0x000fec000b800000 */
[----:B------:R-:W-:Y:S01]  /*35f0*/  UPLOP3.LUT UP2, UPT, UPT, UPT, UPT, 0x40, 0x4 ;  /* 0x000000000004789c */ /* 0x000fe20003f4e870 */
[----:B------:R-:W-:Y:S01]  /*3600*/  UMOV UR19, UR17 ;  /* 0x0000001100137c82 */ /* 0x000fe20008000000 */
[----:B------:R-:W-:Y:S01]  /*3610*/  UMOV UR18, UR8 ;  /* 0x0000000800127c82 */ /* 0x000fe20008000000 */
[----:B------:R-:W-:-:S08]  /*3620*/  UMOV UR5, UR12 ;  /* 0x0000000c00057c82 */ /* 0x000fd00008000000 */
.L_x_64:
[----:B------:R-:W-:Y:S02]  /*3630*/  UIADD3 UR19, UPT, UPT, UR19, 0x1, URZ ;  /* 0x0000000113137890 */ /* 0x000fe4000fffe0ff */
[----:B--2---:R-:W-:Y:S02]  /*3640*/  ULEA UR22, UR5, UR9, 0x3 ;  /* 0x0000000905167291 */ /* 0x004fe4000f8e18ff */
[----:B------:R-:W-:Y:S01]  /*3650*/  UISETP.NE.AND UP3, UPT, UR19, URZ, UPT ;  /* 0x000000ff1300728c */ /* 0x000fe2000bf65270 */
[----:B---3--:R-:W-:Y:S10]  /*3660*/  @P2 BRA `(.L_x_62) ;  /* 0x00000000000c2947 */ /* 0x008ff40003800000 */
[----:B-1----:R-:W-:Y:S04]  /*3670*/  SHF.L.U32 R3, R8, 0x1f, RZ ;  /* 0x0000001f08037819 */ /* 0x002fe800000006ff */
[----:B------:R-:W1:Y:S02]  /*3680*/  SYNCS.PHASECHK.TRANS64.TRYWAIT P0, [UR22], R3 ;  /* 0x00000003ff0075a7 */ /* 0x000e640008001116 */
[----:B-1----:R-:W-:Y:S05]  /*3690*/  @!P0 BRA `(.L_x_63) ;  /* 0x0000005800b88947 */ /* 0x002fea0003800000 */
.L_x_62:
[----:B------:R-:W-:Y:S01]  /*36a0*/  UISETP.NE.AND UP0, UPT, UR18, 0x1, UPT ;  /* 0x000000011200788c */ /* 0x000fe2000bf05270 */
[----:B------:R-:W-:Y:S01]  /*36b0*/  PLOP3.LUT P2, PT, PT, PT, PT, 0x80, 0x8 ;  /* 0x000000000008781c */ /* 0x000fe20003f4f070 */
[----:B------:R-:W-:Y:S02]  /*36c0*/  UIADD3 UR12, UPT, UPT, UR5, 0x1, URZ ;  /* 0x00000001050c7890 */ /* 0x000fe4000fffe0ff */
[----:B------:R-:W-:Y:S02]  /*36d0*/  ULEA UR66, UR5, UR11, 0xa ;  /* 0x0000000b05427291 */ /* 0x000fe4000f8e50ff */
[----:B------:R-:W-:Y:S01]  /*36e0*/  UISETP.NE.AND UP1, UPT, UR12, 0x3, UPT ;  /* 0x000000030c00788c */ /* 0x000fe2000bf25270 */
[----:B------:R-:W-:Y:S01]  /*36f0*/  PLOP3.LUT P0, PT, PT, PT, UP0, 0x80, 0x8 ;  /* 0x000000000008781c */ /* 0x000fe20003f0f008 */
[----:B------:R-:W-:Y:S02]  /*3700*/  UIADD3 UR62, UPT, UPT, UR66, 0x2, URZ ;  /* 0x00000002423e7890 */ /* 0x000fe4000fffe0ff */
[----:B------:R-:W-:Y:S02]  /*3710*/  USEL UR7, URZ, 0x1, UP1 ;  /* 0x00000001ff077887 */ /* 0x000fe40008800000 */
[----:B------:R-:W-:Y:S02]  /*3720*/  USEL UR12, UR12, URZ, UP1 ;  /* 0x000000ff0c0c7287 */ /* 0x000fe40008800000 */
[----:B------:R-:W-:Y:S02]  /*3730*/  UIADD3 UR58, UPT, UPT, UR66, 0x4, URZ ;  /* 0x00000004423a7890 */ /* 0x000fe4000fffe0ff */
[----:B------:R-:W-:Y:S01]  /*3740*/  @UP0 ULEA UR6, UR12, UR9, 0x3 ;  /* 0x000000090c060291 */ /* 0x000fe2000f8e18ff */
[----:B------:R-:W-:Y:S01]  /*3750*/  LOP3.LUT R8, R8, UR7, RZ, 0x3c, !PT ;  /* 0x0000000708087c12 */ /* 0x000fe2000f8e3cff */
[----:B------:R-:W-:Y:S02]  /*3760*/  UIADD3 UR54, UPT, UPT, UR66, 0x6, URZ ;  /* 0x0000000642367890 */ /* 0x000fe4000fffe0ff */
[----:B------:R-:W-:Y:S01]  /*3770*/  UIADD3 UR50, UPT, UPT, UR66, 0x200, URZ ;  /* 0x0000020042327890 */ /* 0x000fe2000fffe0ff */
[----:B-1----:R-:W-:Y:S01]  /*3780*/  @P0 SHF.L.U32 R0, R8, 0x1f, RZ ;  /* 0x0000001f08000819 */ /* 0x002fe200000006ff */
[----:B------:R-:W-:Y:S02]  /*3790*/  UIADD3 UR46, UPT, UPT, UR66, 0x202, URZ ;  /* 0x00000202422e7890 */ /* 0x000fe4000fffe0ff */
[----:B------:R-:W-:Y:S01]  /*37a0*/  UIADD3 UR42, UPT, UPT, UR66, 0x204, URZ ;  /* 0x00000204422a7890 */ /* 0x000fe2000fffe0ff */
[----:B------:R2:W3:Y:S01]  /*37b0*/  @P0 SYNCS.PHASECHK.TRANS64.TRYWAIT P2, [UR6], R0 ;  /* 0x00000000ff0005a7 */ /* 0x0004e20008041106 */
[----:B------:R-:W-:Y:S02]  /*37c0*/  UIMAD UR6, UR5, 0xb00, UR4 ;  /* 0x00000b00050678a4 */ /* 0x000fe4000f8e0204 */
[----:B------:R-:W-:Y:S02]  /*37d0*/  UIADD3 UR38, UPT, UPT, UR66, 0x206, URZ ;  /* 0x0000020642267890 */ /* 0x000fe4000fffe0ff */
        /* <DEDUP_REMOVED lines=8> */
[----:B------:R-:W-:Y:S01]  /*3860*/  UIADD3 UR18, UPT, UPT, UR18, -0x1, URZ ;  /* 0xffffffff12127890 */ /* 0x000fe2000fffe0ff */
[----:B------:R-:W-:Y:S01]  /*3870*/  UMOV UR7, 0x40004040 ;  /* 0x4000404000077882 */ /* 0x000fe20000000000 */
[----:B------:R-:W-:Y:S01]  /*3880*/  UMOV UR67, 0x40004040 ;  /* 0x4000404000437882 */ /* 0x000fe20000000000 */
[----:B------:R-:W-:Y:S01]  /*3890*/  UMOV UR65, 0x40004040 ;  /* 0x4000404000417882 */ /* 0x000fe20000000000 */
[----:B------:R2:W-:Y:S01]  /*38a0*/  UTCQMMA gdesc[UR66], gdesc[UR6], tmem[UR16], tmem[UR32], idesc[UR33], UP2 ;  /* 0x00ff2006420075ea */ /* 0x0005e20009000310 */
[----:B------:R-:W-:Y:S01]  /*38b0*/  UPLOP3.LUT UP2, UPT, UPT, UPT, UPT, 0x80, 0x8 ;  /* 0x000000000008789c */ /* 0x000fe20003f4f070 */
[----:B------:R-:W-:Y:S01]  /*38c0*/  UMOV UR63, 0x40004040 ;  /* 0x40004040003f7882 */ /* 0x000fe20000000000 */
[----:B------:R-:W-:Y:S01]  /*38d0*/  UMOV UR61, 0x40004040 ;  /* 0x40004040003d7882 */ /* 0x000fe20000000000 */
[----:B------:R2:W-:Y:S01]  /*38e0*/  UTCQMMA gdesc[UR62], gdesc[UR64], tmem[UR16], tmem[UR30], idesc[UR31], UPT ;  /* 0x00ff1e403e0075ea */ /* 0x0005e2000b800310 */
        /* <DEDUP_REMOVED lines=14> */
[----:B------:R-:W-:Y:S01]  /*39d0*/  UMOV UR39, 0x40004040 ;  /* 0x4000404000277882 */ /* 0x000fe20000000000 */
[----:B------:R2:W-:Y:S01]  /*39e0*/  UTCQMMA gdesc[UR42], gdesc[UR44], tmem[UR16], tmem[UR36], idesc[UR37], UPT ;  /* 0x00ff242c2a0075ea */ /* 0x0005e2000b800310 */
[----:B------:R2:W-:Y:S01]  /*39f0*/  UTCQMMA gdesc[UR38], gdesc[UR40], tmem[UR16], tmem[UR34], idesc[UR35], UPT ;  /* 0x00ff2228260075ea */ /* 0x0005e2000b800310 */
[----:B------:R2:W-:Y:S01]  /*3a00*/  UTCBAR.MULTICAST [UR22], URZ, UR10 ;  /* 0x000000ff160073e9 */ /* 0x0005e2000800080a */
[----:B------:R-:W-:Y:S01]  /*3a10*/  UMOV UR5, UR12 ;  /* 0x0000000c00057c82 */ /* 0x000fe20008000000 */
[----:B------:R-:W-:Y:S05]  /*3a20*/  BRA.U UP3, `(.L_x_64) ;  /* 0xfffffffd03007547 */ /* 0x000fea000b83ffff */
.L_x_61:
[----:B------:R-:W-:Y:S01]  /*3a30*/  UIADD3 UR13, UPT, UPT, UR13, 0x1, URZ ;  /* 0x000000010d0d7890 */ /* 0x000fe2000fffe0ff */
[C---:B------:R-:W-:Y:S01]  /*3a40*/  ISETP.NE.AND P0, PT, R10.reuse, 0x2, PT ;  /* 0x000000020a00780c */ /* 0x040fe20003f05270 */
[----:B------:R-:W-:Y:S02]  /*3a50*/  UIADD3 UR15, UPT, UPT, UR15, 0x70, URZ ;  /* 0x000000700f0f7890 */ /* 0x000fe4000fffe0ff */
[----:B------:R-:W-:Y:S01]  /*3a60*/  UISETP.NE.AND UP0, UPT, UR13, 0x4, UPT ;  /* 0x000000040d00788c */ /* 0x000fe2000bf05270 */
[----:B-12---:R-:W-:Y:S02]  /*3a70*/  SEL R0, RZ, 0x1, P0 ;  /* 0x00000001ff007807 */ /* 0x006fe40000000000 */
[----:B------:R-:W-:Y:S01]  /*3a80*/  SEL R10, R10, RZ, P0 ;  /* 0x000000ff0a0a7207 */ /* 0x000fe20000000000 */
[----:B------:R-:W-:Y:S01]  /*3a90*/  USEL UR5, URZ, 0x1, UP0 ;  /* 0x00000001ff057887 */ /* 0x000fe20008000000 */
[----:B------:R-:W-:Y:S01]  /*3aa0*/  LOP3.LUT R9, R9, R0, RZ, 0x3c, !PT ;  /* 0x0000000009097212 */ /* 0x000fe200078e3cff */
[----:B------:R-:W-:Y:S01]  /*3ab0*/  USEL UR13, UR13, URZ, UP0 ;  /* 0x000000ff0d0d7287 */ /* 0x000fe20008000000 */
[----:B------:R1:W-:Y:S03]  /*3ac0*/  UTCBAR [UR15], URZ ;  /* 0x000000ff0f0073e9 */ /* 0x0003e600080000ff */
[----:B------:R-:W-:Y:S01]  /*3ad0*/  LOP3.LUT R11, R11, UR5, RZ, 0x3c, !PT ;  /* 0x000000050b0b7c12 */ /* 0x000fe2000f8e3cff */
[----:B------:R-:W-:Y:S07]  /*3ae0*/  @P1 BRA `(.L_x_65) ;  /* 0xfffffff8003c1947 */ /* 0x000fee000383ffff */
[----:B------:R-:W2:Y:S01]  /*3af0*/  S2UR UR4, SR_CgaCtaId ;  /* 0x00000000000479c3 */ /* 0x000ea20000008800 */
[----:B------:R-:W-:Y:S01]  /*3b00*/  ELECT P0, URZ, PT ;  /* 0x0000000000ff782f */ /* 0x000fe20003800000 */
[----:B------:R-:W-:Y:S01]  /*3b10*/  IMAD.MOV.U32 R0, RZ, RZ, 0x1 ;  /* 0x00000001ff007424 */ /* 0x000fe200078e00ff */
[----:B------:R-:W-:Y:S01]  /*3b20*/  UIADD3 UR9, UPT, UPT, UR9, 0x90, URZ ;  /* 0x0000009009097890 */ /* 0x000fe2000fffe0ff */
[----:B------:R-:W-:Y:S01]  /*3b30*/  SHF.L.U32 R3, R11, 0x1f, RZ ;  /* 0x0000001f0b037819 */ /* 0x000fe200000006ff */
[----:B------:R-:W-:-:S03]  /*3b40*/  UMOV UR5, 0x40 ;  /* 0x0000004000057882 */ /* 0x000fc60000000000 */
[----:B------:R-:W-:Y:S01]  /*3b50*/  UVIRTCOUNT.DEALLOC.SMPOOL 0x80 ;  /* 0x000000800000784c */ /* 0x000fe20000000000 */
[----:B--2---:R-:W-:Y:S02]  /*3b60*/  ULEA UR4, UR4, UR5, 0x18 ;  /* 0x0000000504047291 */ /* 0x004fe4000f8ec0ff */
[----:B------:R-:W-:-:S07]  /*3b70*/  ULEA UR5, UR13, UR9, 0x3 ;  /* 0x000000090d057291 */ /* 0x000fce000f8e18ff */
[----:B------:R2:W-:Y:S02]  /*3b80*/  @P0 STS.U8 [UR4+0x1c], R0 ;  /* 0x00001c00ff000988 */ /* 0x0005e40008000004 */
[----:B------:R-:W4:Y:S02]  /*3b90*/  SYNCS.PHASECHK.TRANS64.TRYWAIT P0, [UR5], R3 ;  /* 0x00000003ff0075a7 */ /* 0x000f240008001105 */
[----:B--2-4-:R-:W-:Y:S05]  /*3ba0*/  @!P0 BRA `(.L_x_66) ;  /* 0x00000054008c8947 */ /* 0x014fea0003800000 */
.L_x_124:
[----:B------:R-:W-:-:S04]  /*3bb0*/  UIADD3 UR6, UPT, UPT, UR13, 0x1, URZ ;  /* 0x000000010d067890 */ /* 0x000fc8000fffe0ff */
[----:B------:R-:W-:-:S04]  /*3bc0*/  UISETP.NE.AND UP0, UPT, UR6, 0x4, UPT ;  /* 0x000000040600788c */ /* 0x000fc8000bf05270 */
[----:B------:R-:W-:Y:S02]  /*3bd0*/  USEL UR7, URZ, 0x1, UP0 ;  /* 0x00000001ff077887 */ /* 0x000fe40008000000 */
[----:B------:R-:W-:-:S04]  /*3be0*/  USEL UR6, UR6, URZ, UP0 ;  /* 0x000000ff06067287 */ /* 0x000fc80008000000 */
[----:B------:R-:W-:Y:S01]  /*3bf0*/  ULEA UR5, UR6, UR9, 0x3 ;  /* 0x0000000906057291 */ /* 0x000fe2000f8e18ff */
[----:B------:R-:W-:-:S04]  /*3c00*/  LOP3.LUT R2, R11, UR7, RZ, 0x3c, !PT ;  /* 0x000000070b027c12 */ /* 0x000fc8000f8e3cff */
[----:B--2---:R-:W-:-:S04]  /*3c10*/  SHF.L.U32 R3, R2, 0x1f, RZ ;  /* 0x0000001f02037819 */ /* 0x004fc800000006ff */
[----:B------:R-:W2:Y:S02]  /*3c20*/  SYNCS.PHASECHK.TRANS64.TRYWAIT P0, [UR5], R3 ;  /* 0x00000003ff0075a7 */ /* 0x000ea40008001105 */
[----:B--2---:R-:W-:Y:S05]  /*3c30*/  @!P0 BRA `(.L_x_67) ;  /* 0x0000005400808947 */ /* 0x004fea0003800000 */
.L_x_126:
        /* <DEDUP_REMOVED lines=9> */
.L_x_128:
[----:B------:R-:W-:-:S04]  /*3cd0*/  UIADD3 UR6, UPT, UPT, UR6, 0x1, URZ ;  /* 0x0000000106067890 */ /* 0x000fc8000fffe0ff */
[----:B------:R-:W-:-:S04]  /*3ce0*/  UISETP.NE.AND UP0, UPT, UR6, 0x4, UPT ;  /* 0x000000040600788c */ /* 0x000fc8000bf05270 */
[----:B------:R-:W-:Y:S02]  /*3cf0*/  USEL UR5, URZ, 0x1, UP0 ;  /* 0x00000001ff057887 */ /* 0x000fe40008000000 */
[----:B------:R-:W-:-:S04]  /*3d00*/  USEL UR6, UR6, URZ, UP0 ;  /* 0x000000ff06067287 */ /* 0x000fc80008000000 */
[----:B------:R-:W-:Y:S01]  /*3d10*/  ULEA UR6, UR6, UR9, 0x3 ;  /* 0x0000000906067291 */ /* 0x000fe2000f8e18ff */
[----:B--2---:R-:W-:-:S04]  /*3d20*/  LOP3.LUT R3, R2, UR5, RZ, 0x3c, !PT ;  /* 0x0000000502037c12 */ /* 0x004fc8000f8e3cff */
[----:B------:R-:W-:-:S04]  /*3d30*/  SHF.L.U32 R3, R3, 0x1f, RZ ;  /* 0x0000001f03037819 */ /* 0x000fc800000006ff */
[----:B------:R-:W2:Y:S02]  /*3d40*/  SYNCS.PHASECHK.TRANS64.TRYWAIT P0, [UR6], R3 ;  /* 0x00000003ff0075a7 */ /* 0x000ea40008001106 */
[----:B--2---:R-:W-:Y:S05]  /*3d50*/  @!P0 BRA `(.L_x_69) ;  /* 0x0000005400688947 */ /* 0x004fea0003800000 */
.L_x_130:
[----:B------:R-:W-:Y:S01]  /*3d60*/  NOP ;  /* 0x0000000000007918 */ /* 0x000fe20000000000 */
[----:B--2---:R-:W2:Y:S01]  /*3d70*/  LDS R0, [UR4+0x14] ;  /* 0x00001404ff007984 */ /* 0x004ea20008000800 */
[----:B------:R-:W-:Y:S01]  /*3d80*/  ULOP3.LUT UR6, UR14, 0xffff, URZ, 0xc0, !UPT ;  /* 0x0000ffff0e067892 */ /* 0x000fe2000f8ec0ff */
[----:B------:R-:W-:Y:S01]  /*3d90*/  UMOV UR8, 0xffff ;  /* 0x0000ffff00087882 */ /* 0x000fe20000000000 */
[----:B------:R-:W-:Y:S02]  /*3da0*/  UMOV UR5, 0x1 ;  /* 0x0000000100057882 */ /* 0x000fe40000000000 */
[----:B------:R-:W-:-:S04]  /*3db0*/  USHF.R.U32.HI UR6, URZ, 0x5, UR6 ;  /* 0x00000005ff067899 */ /* 0x000fc80008011606 */
[----:B------:R-:W-:Y:S02]  /*3dc0*/  USHF.L.U32 UR8, UR8, UR6, URZ ;  /* 0x0000000608087299 */ /* 0x000fe400080006ff */
[----:B------:R-:W-:-:S04]  /*3dd0*/  USHF.L.U32 UR5, UR5, UR6, URZ ;  /* 0x0000000605057299 */ /* 0x000fc800080006ff */
[----:B--2---:R-:W-:-:S04]  /*3de0*/  LOP3.LUT R0, R0, UR8, RZ, 0xc0, !PT ;  /* 0x0000000800007c12 */ /* 0x004fc8000f8ec0ff */
[----:B------:R-:W-:-:S13]  /*3df0*/  ISETP.NE.AND P0, PT, R0, UR8, PT ;  /* 0x0000000800007c0c */ /* 0x000fda000bf05270 */
[----:B------:R-:W-:Y:S05]  /*3e00*/  @P0 BRA `(.L_x_70) ;  /* 0x0000000000580947 */ /* 0x000fea0003800000 */
[----:B------:R-:W2:Y:S02]  /*3e10*/  LDS R0, [UR4+0x18] ;  /* 0x00001804ff007984 */ /* 0x000ea40008000800 */
[----:B--2---:R-:W-:-:S04]  /*3e20*/  LOP3.LUT R0, R0, UR5, RZ, 0xc0, !PT ;  /* 0x0000000500007c12 */ /* 0x004fc8000f8ec0ff */
[----:B------:R-:W-:-:S13]  /*3e30*/  ISETP.NE.AND P0, PT, R0, UR5, PT ;  /* 0x0000000500007c0c */ /* 0x000fda000bf05270 */
[----:B------:R-:W-:Y:S05]  /*3e40*/  @P0 BRA `(.L_x_71) ;  /* 0x00000000003c0947 */ /* 0x000fea0003800000 */
[----:B------:R-:W2:Y:S01]  /*3e50*/  S2R R2, SR_LANEID ;  /* 0x0000000000027919 */ /* 0x000ea20000000000 */
[----:B------:R-:W-:Y:S01]  /*3e60*/  ULOP3.LUT UR8, URZ, UR8, URZ, 0x33, !UPT ;  /* 0x00000008ff087292 */ /* 0x000fe2000f8e33ff */
[----:B------:R-:W-:Y:S01]  /*3e70*/  LOP3.LUT R4, RZ, UR5, RZ, 0x33, !PT ;  /* 0x00000005ff047c12 */ /* 0x000fe2000f8e33ff */
[----:B------:R-:W-:Y:S02]  /*3e80*/  VOTEU.ANY UR7, UPT, PT ;  /* 0x0000000000077886 */ /* 0x000fe400038e0100 */
[----:B------:R-:W-:Y:S01]  /*3e90*/  UFLO.U32 UR7, UR7 ;  /* 0x00000007000772bd */ /* 0x000fe200080e0000 */
[----:B------:R-:W4:Y:S01]  /*3ea0*/  REDUX UR5, R4 ;  /* 0x00000000040573c4 */ /* 0x000f220000000000 */
[----:B------:R-:W-:-:S06]  /*3eb0*/  IMAD.U32 R0, RZ, RZ, UR8 ;  /* 0x00000008ff007e24 */ /* 0x000fcc000f8e00ff */
[----:B------:R1:W-:Y:S01]  /*3ec0*/  UTCATOMSWS.AND URZ, UR8 ;  /* 0x0000000800ff79e3 */ /* 0x0003e20008000000 */
[----:B------:R-:W3:Y:S01]  /*3ed0*/  REDUX UR6, R0 ;  /* 0x00000000000673c4 */ /* 0x000ee20000000000 */
[----:B--2---:R-:W-:Y:S01]  /*3ee0*/  ISETP.EQ.U32.AND P0, PT, R2, UR7, PT ;  /* 0x0000000702007c0c */ /* 0x004fe2000bf02070 */
[----:B----4-:R-:W-:Y:S01]  /*3ef0*/  IMAD.U32 R2, RZ, RZ, UR5 ;  /* 0x00000005ff027e24 */ /* 0x010fe2000f8e00ff */
[----:B---3--:R-:W-:-:S11]  /*3f00*/  MOV R3, UR6 ;  /* 0x0000000600037c02 */ /* 0x008fd60008000f00 */
[----:B------:R1:W-:Y:S04]  /*3f10*/  @P0 ATOMS.AND RZ, [UR4+0x14], R3 ;  /* 0x00001403ffff098c */ /* 0x0003e8000a800004 */
[----:B------:R1:W-:Y:S01]  /*3f20*/  @P0 ATOMS.AND RZ, [UR4+0x18], R2 ;  /* 0x00001802ffff098c */ /* 0x0003e2000a800004 */
[----:B------:R-:W-:Y:S05]  /*3f30*/  BRA `(.L_x_72) ;  /* 0x0000000000147947 */ /* 0x000fea0003800000 */
.L_x_71:
[----:B------:R-:W-:Y:S02]  /*3f40*/  MOV R2, 0x3f60 ;  /* 0x00003f6000027802 */ /* 0x000fe40000000f00 */
[----:B-1-3-5:R-:W-:Y:S05]  /*3f50*/  CALL.REL.NOINC `($__internal_0_$__cuda_sm10x_tcgen05_guardrail_trap_col_being_dealloced_not_returned_by_alloc) ;  /* 0x0000005400907944 */ /* 0x02afea0003c00000 */
[----:B------:R-:W-:Y:S05]  /*3f60*/  BRA `(.L_x_72) ;  /* 0x0000000000087947 */ /* 0x000fea0003800000 */
.L_x_70:
[----:B------:R-:W-:Y:S02]  /*3f70*/  MOV R2, 0x3f90 ;  /* 0x00003f9000027802 */ /* 0x000fe40000000f00 */
[----:B-1-3-5:R-:W-:Y:S05]  /*3f80*/  CALL.REL.NOINC `($__internal_2_$__cuda_sm10x_tcgen05_guardrail_trap_unallocated_columns_being_dealloced) ;  /* 0x00000054009c7944 */ /* 0x02afea0003c00000 */
.L_x_72:
[----:B------:R-:W-:Y:S01]  /*3f90*/  NOP ;  /* 0x0000000000007918 */ /* 0x000fe20000000000 */
[----:B-1----:R-:W-:Y:S05]  /*3fa0*/  EXIT ;  /* 0x000000000000794d */ /* 0x002fea0003800000 */
.L_x_54:
[----:B------:R-:W-:-:S09]  /*3fb0*/  UISETP.NE.OR UP0, UPT, UR5, 0x3, !UP3 ;  /* 0x000000030500788c */ /* 0x000fd2000df05670 */
[----:B------:R-:W-:Y:S05]  /*3fc0*/  BRA.U UP0, `(.L_x_73) ;  /* 0x0000000d00ec7547 */ /* 0x000fea000b800000 */
[----:B------:R-:W2:Y:S01]  /*3fd0*/  LDCU.64 UR4, c[0x0][0x888] ;  /* 0x00011100ff0477ac */ /* 0x000ea20008000a00 */
[----:B------:R-:W3:Y:S01]  /*3fe0*/  LDC.64 R12, c[0x0][0x348] ;  /* 0x0000d200ff0c7b82 */ /* 0x000ee20000000a00 */
[----:B------:R-:W-:Y:S02]  /*3ff0*/  HFMA2 R9, -RZ, RZ, 0, 0 ;  /* 0x00000000ff097431 */ /* 0x000fe400000001ff */
[----:B------:R-:W-:Y:S01]  /*4000*/  IMAD.MOV.U32 R11, RZ, RZ, 0x1 ;  /* 0x00000001ff0b7424 */ /* 0x000fe200078e00ff */
[----:B------:R-:W4:Y:S01]  /*4010*/  LDCU UR38, c[0x0][0x370] ;  /* 0x00006e00ff2677ac */ /* 0x000f220008000800 */
[----:B------:R-:W-:Y:S01]  /*4020*/  IMAD.MOV.U32 R10, RZ, RZ, RZ ;  /* 0x000000ffff0a7224 */ /* 0x000fe200078e00ff */
[----:B------:R-:W-:Y:S01]  /*4030*/  MOV R8, 0x2c00 ;  /* 0x00002c0000087802 */ /* 0x000fe20000000f00 */
[----:B------:R-:W4:Y:S01]  /*4040*/  LDCU.128 UR40, c[0x0][0xb10] ;  /* 0x00016200ff2877ac */ /* 0x000f220008000c00 */
[----:B------:R-:W1:Y:S01]  /*4050*/  LDCU UR31, c[0x0][0x374] ;  /* 0x00006e80ff1f77ac */ /* 0x000e620008000800 */
[----:B------:R-:W1:Y:S01]  /*4060*/  LDCU.64 UR22, c[0x0][0x890] ;  /* 0x00011200ff1677ac */ /* 0x000e620008000a00 */
[----:B--2---:R-:W-:Y:S01]  /*4070*/  UISETP.NE.U32.AND UP0, UPT, UR4, URZ, UPT ;  /* 0x000000ff0400728c */ /* 0x004fe2000bf05070 */
[----:B------:R-:W2:Y:S01]  /*4080*/  LDCU UR13, c[0x0][0xb0c] ;  /* 0x00016180ff0d77ac */ /* 0x000ea20008000800 */
[----:B------:R-:W2:Y:S01]  /*4090*/  LDCU UR21, c[0x0][0xb20] ;  /* 0x00016400ff1577ac */ /* 0x000ea20008000800 */
[----:B------:R-:W2:Y:S01]  /*40a0*/  LDCU UR4, c[0x0][0xb30] ;  /* 0x00016600ff0477ac */ /* 0x000ea20008000800 */
[----:B------:R-:W-:Y:S01]  /*40b0*/  UMOV UR29, 0x400 ;  /* 0x00000400001d7882 */ /* 0x000fe20000000000 */
[----:B----4-:R-:W-:-:S02]  /*40c0*/  UIMAD.WIDE.U32 UR10, UR38, UR40, URZ ;  /* 0x00000028260a72a5 */ /* 0x010fc4000f8e00ff */
[----:B-1----:R-:W-:Y:S02]  /*40d0*/  UIMAD.WIDE.U32 UR8, UR31, UR43, URZ ;  /* 0x0000002b1f0872a5 */ /* 0x002fe4000f8e00ff */
[----:B------:R-:W-:Y:S02]  /*40e0*/  ULEA UR29, UR60, UR29, 0x18 ;  /* 0x0000001d3c1d7291 */ /* 0x000fe4000f8ec0ff */
[----:B------:R-:W-:Y:S02]  /*40f0*/  UISETP.NE.AND.EX UP6, UPT, UR5, URZ, UPT, UP0 ;  /* 0x000000ff0500728c */ /* 0x000fe4000bfc5300 */
[----:B------:R-:W-:Y:S02]  /*4100*/  UISETP.NE.AND UP0, UPT, UR37, 0x1, UPT ;  /* 0x000000012500788c */ /* 0x000fe4000bf05270 */
[----:B------:R-:W-:Y:S02]  /*4110*/  UISETP.NE.U32.AND UP0, UPT, UR22, URZ, UPT ;  /* 0x000000ff1600728c */ /* 0x000fe4000bf05070 */
[----:B------:R-:W-:-:S02]  /*4120*/  UIADD3 UR5, UPT, UPT, UR29, 0x30, URZ ;  /* 0x000000301d057890 */ /* 0x000fc4000fffe0ff */
[----:B------:R-:W-:Y:S01]  /*4130*/  USEL UR30, URZ, 0x1, UP5 ;  /* 0x00000001ff1e7887 */ /* 0x000fe2000a800000 */
[----:B------:R-:W-:Y:S01]  /*4140*/  UMOV UR10, UR11 ;  /* 0x0000000b000a7c82 */ /* 0x000fe20008000000 */
[----:B------:R-:W-:Y:S01]  /*4150*/  UMOV UR8, UR9 ;  /* 0x0000000900087c82 */ /* 0x000fe20008000000 */
[----:B------:R-:W-:Y:S02]  /*4160*/  UISETP.GE.AND UP3, UPT, UR37, 0x1, UPT ;  /* 0x000000012500788c */ /* 0x000fe4000bf66270 */
[----:B------:R-:W-:Y:S02]  /*4170*/  UISETP.NE.AND.EX UP5, UPT, UR23, URZ, UPT, UP0 ;  /* 0x000000ff1700728c */ /* 0x000fe4000bfa5300 */
[----:B------:R-:W-:Y:S01]  /*4180*/  UPLOP3.LUT UP1, UPT, UPT, UPT, UPT, 0x40, 0x4 ;  /* 0x000000000004789c */ /* 0x000fe20003f2e870 */
[----:B------:R-:W1:Y:S01]  /*4190*/  LDCU.64 UR6, c[0x0][0xb28] ;  /* 0x00016500ff0677ac */ /* 0x000e620008000a00 */
[----:B--2---:R-:W-:Y:S02]  /*41a0*/  UISETP.NE.AND UP3, UPT, UR13, 0x1, UPT ;  /* 0x000000010d00788c */ /* 0x004fe4000bf65270 */
[----:B------:R-:W-:-:S02]  /*41b0*/  UPRMT UR60, UR60, 0x654, UR5 ;  /* 0x000006543c3c7896 */ /* 0x000fc40008000005 */
[----:B------:R-:W-:Y:S02]  /*41c0*/  USHF.R.U32.HI UR44, URZ, UR41, UR10 ;  /* 0x00000029ff2c7299 */ /* 0x000fe4000801160a */
[----:B------:R-:W-:Y:S02]  /*41d0*/  USHF.R.U32.HI UR39, URZ, UR21, UR8 ;  /* 0x00000015ff277299 */ /* 0x000fe40008011608 */
[----:B------:R-:W-:Y:S02]  /*41e0*/  UISETP.NE.AND UP0, UPT, UR42, 0x1, UPT ;  /* 0x000000012a00788c */ /* 0x000fe4000bf05270 */
[----:B---3--:R-:W-:-:S11]  /*41f0*/  UISETP.NE.AND UP4, UPT, UR4, 0x1, UPT ;  /* 0x000000010400788c */ /* 0x008fd6000bf85270 */
.L_x_81:
[C---:B------:R-:W-:Y:S02]  /*4200*/  LEA R3, R10.reuse, UR29, 0x3 ;  /* 0x0000001d0a037c11 */ /* 0x040fe4000f8e18ff */
[----:B------:R-:W-:Y:S02]  /*4210*/  SHF.L.U32 R0, R9, 0x1f, RZ ;  /* 0x0000001f09007819 */ /* 0x000fe400000006ff */
[----:B------:R-:W-:Y:S02]  /*4220*/  LEA R5, R10, UR29, 0x4 ;  /* 0x0000001d0a057c11 */ /* 0x000fe4000f8e20ff */
[----:B--2---:R-:W2:Y:S02]  /*4230*/  SYNCS.PHASECHK.TRANS64.TRYWAIT P0, [R3+URZ+0x50], R0 ;  /* 0x00005000030075a7 */ /* 0x004ea400080011ff */
[----:B--2---:R-:W-:Y:S05]  /*4240*/  @!P0 BRA `(.L_x_74) ;  /* 0x0000005000448947 */ /* 0x004fea0003800000 */
.L_x_131:
[----:B------:R-:W3:Y:S01]  /*4250*/  LDS.128 R4, [R5+0xe0] ;  /* 0x0000e00005047984 */ /* 0x000ee20000000c00 */
[----:B------:R-:W-:Y:S01]  /*4260*/  UISETP.GE.AND UP0, UPT, UR37, 0x1, UPT ;  /* 0x000000012500788c */ /* 0x000fe2000bf06270 */
[----:B------:R-:W-:Y:S01]  /*4270*/  @!PT LDS RZ, [RZ] ;  /* 0x00000000fffff984 */ /* 0x000fe20000000800 */
[----:B------:R-:W-:Y:S01]  /*4280*/  @!PT LDS RZ, [RZ] ;  /* 0x00000000fffff984 */ /* 0x000fe20000000800 */
[----:B------:R-:W-:Y:S01]  /*4290*/  @!PT LDS RZ, [RZ] ;  /* 0x00000000fffff984 */ /* 0x000fe20000000800 */
[----:B------:R-:W-:Y:S01]  /*42a0*/  @!PT LDS RZ, [RZ] ;  /* 0x00000000fffff984 */ /* 0x000fe20000000800 */
[----:B------:R4:W-:Y:S06]  /*42b0*/  MEMBAR.ALL.CTA ;  /* 0x0000000000007992 */ /* 0x0009ec0000008000 */
[----:B----4-:R-:W4:Y:S01]  /*42c0*/  FENCE.VIEW.ASYNC.S ;  /* 0x00000000000073c6 */ /* 0x010f220000000000 */
[----:B---3--:R-:W-:Y:S11]  /*42d0*/  LOP3.LUT P0, RZ, R6, 0x1, RZ, 0xc0, !PT ;  /* 0x0000000106ff7812 */ /* 0x008ff6000780c0ff */
[----:B------:R-:W-:Y:S02]  /*42e0*/  @!UPT UIADD3 URZ, UPT, UPT, URZ, URZ, URZ ;  /* 0x000000fffffff290 */ /* 0x000fe4000fffe0ff */
[----:B----4-:R-:W-:Y:S01]  /*42f0*/  VOTEU.ANY UP3, P0 ;  /* 0x0000000000ff7886 */ /* 0x010fe20000060100 */
[----:B------:R-:W-:Y:S11]  /*4300*/  PLOP3.LUT P0, PT, PT, PT, UP3, 0x80, 0x8 ;  /* 0x000000000008781c */ /* 0x000ff60003f0f038 */
[----:B------:R-:W-:Y:S02]  /*4310*/  @!UPT UIADD3 URZ, UPT, UPT, URZ, URZ, URZ ;  /* 0x000000fffffff290 */ /* 0x000fe4000fffe0ff */
[----:B--2---:R-:W-:Y:S02]  /*4320*/  @P0 SHF.R.U32.HI R0, RZ, 0x10, R5 ;  /* 0x00000010ff000819 */ /* 0x004fe40000011605 */
[----:B------:R-:W-:Y:S02]  /*4330*/  @P0 MOV R2, R4 ;  /* 0x0000000400020202 */ /* 0x000fe40000000f00 */
[----:B------:R-:W-:Y:S01]  /*4340*/  @P0 R2UR UR4, R0 ;  /* 0x00000000000402ca */ /* 0x000fe200000e0000 */
[----:B------:R-:W-:Y:S01]  /*4350*/  VIADD R0, R3, 0x60 ;  /* 0x0000006003007836 */ /* 0x000fe20000000000 */
[----:B------:R-:W-:Y:S02]  /*4360*/  @P0 LOP3.LUT R4, R5, 0xffff, RZ, 0xc0, !PT ;  /* 0x0000ffff05040812 */ /* 0x000fe400078ec0ff */
[----:B------:R-:W-:Y:S02]  /*4370*/  @P0 R2UR UR8, R2 ;  /* 0x00000000020802ca */ /* 0x000fe400000e0000 */
[----:B------:R-:W-:Y:S02]  /*4380*/  PRMT R0, RZ, 0x654, R0 ;  /* 0x00000654ff007816 */ /* 0x000fe40000000000 */
[----:B------:R-:W-:Y:S02]  /*4390*/  @P0 R2UR UR5, R4 ;  /* 0x00000000040502ca */ /* 0x000fe400000e0000 */
[----:B------:R2:W-:Y:S03]  /*43a0*/  SYNCS.ARRIVE.TRANS64.RED.A1T0 RZ, [R0+URZ], RZ ;  /* 0x000000ff00ff79a7 */ /* 0x0005e600081004ff */
[----:B------:R-:W-:Y:S04]  /*43b0*/  @UP3 UMOV UR48, UR4 ;  /* 0x0000000400303c82 */ /* 0x000fe80008000000 */
[----:B------:R-:W-:Y:S04]  /*43c0*/  @UP3 UMOV UR15, UR8 ;  /* 0x00000008000f3c82 */ /* 0x000fe80008000000 */
[----:B------:R-:W-:Y:S01]  /*43d0*/  @UP3 UMOV UR14, UR5 ;  /* 0x00000005000e3c82 */ /* 0x000fe20008000000 */
[----:B------:R-:W-:Y:S05]  /*43e0*/  BRA.U !UP0, `(.L_x_75) ;  /* 0x0000000108c07547 */ /* 0x000fea000b800000 */
[----:B------:R-:W-:Y:S02]  /*43f0*/  UP2UR UR10, UPR, URZ, 0x4 ;  /* 0x00000004ff0a7883 */ /* 0x000fe40008000000 */
[----:B------:R-:W-:Y:S02]  /*4400*/  UISETP.NE.AND UP2, UPT, UR42, 0x1, UPT ;  /* 0x000000012a00788c */ /* 0x000fe4000bf45270 */
[----:B------:R-:W-:Y:S02]  /*4410*/  UISETP.NE.AND UP0, UPT, UR13, 0x1, UPT ;  /* 0x000000010d00788c */ /* 0x000fe4000bf05270 */
[----:B------:R-:W-:Y:S02]  /*4420*/  USEL UR4, UR31, UR39, !UP2 ;  /* 0x000000271f047287 */ /* 0x000fe4000d000000 */
[----:B------:R-:W-:Y:S02]  /*4430*/  UP2UR UR18, UPR, URZ, 0x2 ;  /* 0x00000002ff127883 */ /* 0x000fe40008000000 */
[----:B------:R-:W-:Y:S02]  /*4440*/  UISETP.NE.AND UP1, UPT, UR37, 0x1, UPT ;  /* 0x000000012500788c */ /* 0x000fe4000bf25270 */
[----:B------:R-:W-:Y:S02]  /*4450*/  UIMAD.WIDE.U32 UR32, UR14, UR43, URZ ;  /* 0x0000002b0e2072a5 */ /* 0x000fe4000f8e00ff */
[----:B------:R-:W-:Y:S02]  /*4460*/  USEL UR9, UR38, UR44, !UP0 ;  /* 0x0000002c26097287 */ /* 0x000fe4000c000000 */
[----:B-1----:R-:W-:Y:S02]  /*4470*/  UIMAD.WIDE.U32 UR24, UR4, UR6, URZ ;  /* 0x00000006041872a5 */ /* 0x002fe4000f8e00ff */
[----:B------:R-:W-:Y:S02]  /*4480*/  UIMAD.WIDE.U32 UR26, UR15, UR40, URZ ;  /* 0x000000280f1a72a5 */ /* 0x000fe4000f8e00ff */
[----:B------:R-:W-:Y:S01]  /*4490*/  UIMAD.WIDE.U32 UR16, UR9, UR6, URZ ;  /* 0x00000006091072a5 */ /* 0x000fe2000f8e00ff */
[----:B------:R-:W-:Y:S02]  /*44a0*/  UMOV UR11, UR33 ;  /* 0x00000021000b7c82 */ /* 0x000fe40008000000 */
[----:B------:R-:W-:Y:S01]  /*44b0*/  UMOV UR8, UR25 ;  /* 0x0000001900087c82 */ /* 0x000fe20008000000 */
[----:B------:R-:W-:Y:S02]  /*44c0*/  USHF.R.U32.HI UR11, URZ, UR21, UR11 ;  /* 0x00000015ff0b7299 */ /* 0x000fe4000801160b */
[----:B------:R-:W-:Y:S02]  /*44d0*/  @UP1 USHF.R.U32.HI UR4, URZ, UR7, UR8 ;  /* 0x00000007ff041299 */ /* 0x000fe40008011608 */
[----:B------:R-:W-:Y:S02]  /*44e0*/  USEL UR8, UR14, UR11, !UP2 ;  /* 0x0000000b0e087287 */ /* 0x000fe4000d000000 */
[----:B------:R-:W-:Y:S02]  /*44f0*/  UIMAD UR4, UR37, UR4, URZ ;  /* 0x00000004250472a4 */ /* 0x000fe4000f8e02ff */
[----:B------:R-:W-:Y:S01]  /*4500*/  UISETP.NE.AND UP2, UPT, UR10, URZ, UPT ;  /* 0x000000ff0a00728c */ /* 0x000fe2000bf45270 */
[----:B------:R-:W-:Y:S01]  /*4510*/  UMOV UR5, UR27 ;  /* 0x0000001b00057c82 */ /* 0x000fe20008000000 */
[----:B------:R-:W-:Y:S01]  /*4520*/  UMOV UR16, UR17 ;  /* 0x0000001100107c82 */ /* 0x000fe20008000000 */
[----:B------:R-:W-:Y:S02]  /*4530*/  USHF.R.U32.HI UR5, URZ, UR41, UR5 ;  /* 0x00000029ff057299 */ /* 0x000fe40008011605 */
[----:B------:R-:W-:Y:S02]  /*4540*/  @UP1 USHF.R.U32.HI UR9, URZ, UR7, UR16 ;  /* 0x00000007ff091299 */ /* 0x000fe40008011610 */
[----:B------:R-:W-:Y:S02]  /*4550*/  USEL UR5, UR15, UR5, !UP0 ;  /* 0x000000050f057287 */ /* 0x000fe4000c000000 */
[----:B------:R-:W-:Y:S02]  /*4560*/  UIMAD.WIDE.U32 UR16, UR8, UR6, URZ ;  /* 0x00000006081072a5 */ /* 0x000fe4000f8e00ff */
[----:B------:R-:W-:Y:S02]  /*4570*/  UIMAD UR10, UR37, UR9, URZ ;  /* 0x00000009250a72a4 */ /* 0x000fe4000f8e02ff */
[----:B------:R-:W-:Y:S03]  /*4580*/  UISETP.GE.AND UP0, UPT, UR8, UR4, UPT ;  /* 0x000000040800728c */ /* 0x000fe6000bf06270 */
[----:B------:R-:W-:Y:S01]  /*4590*/  UMOV UR4, UR17 ;  /* 0x0000001100047c82 */ /* 0x000fe20008000000 */
[----:B------:R-:W-:Y:S02]  /*45a0*/  UISETP.GE.OR UP0, UPT, UR5, UR10, UP0 ;  /* 0x0000000a0500728c */ /* 0x000fe40008706670 */
[----:B------:R-:W-:Y:S02]  /*45b0*/  USHF.R.U32.HI UR4, URZ, UR7, UR4 ;  /* 0x00000007ff047299 */ /* 0x000fe40008011604 */
[----:B------:R-:W-:Y:S02]  /*45c0*/  UIMAD.WIDE.U32 UR10, UR5, UR6, URZ ;  /* 0x00000006050a72a5 */ /* 0x000fe4000f8e00ff */
[----:B------:R-:W-:Y:S04]  /*45d0*/  USEL UR12, UR8, UR4, !UP1 ;  /* 0x00000004080c7287 */ /* 0x000fe8000c800000 */
[----:B------:R-:W-:Y:S01]  /*45e0*/  UIADD3 UR16, UPT, UPT, -UR12, URZ, URZ ;  /* 0x000000ff0c107290 */ /* 0x000fe2000fffe1ff */
[----:B------:R-:W-:Y:S02]  /*45f0*/  @!UP0 UMOV UR4, UR11 ;  /* 0x0000000b00048c82 */ /* 0x000fe40008000000 */
[----:B------:R-:W-:Y:S02]  /*4600*/  @!UP0 USHF.R.U32.HI UR4, URZ, UR7, UR4 ;  /* 0x00000007ff048299 */ /* 0x000fe40008011604 */
[----:B------:R-:W-:Y:S02]  /*4610*/  UIMAD UR10, UR37, UR16, UR8 ;  /* 0x00000010250a72a4 */ /* 0x000fe4000f8e0208 */
[----:B------:R-:W-:Y:S02]  /*4620*/  @!UP0 USEL UR4, UR5, UR4, !UP1 ;  /* 0x0000000405048287 */ /* 0x000fe4000c800000 */
[----:B------:R-:W-:Y:S02]  /*4630*/  UISETP.NE.AND UP1, UPT, UR18, URZ, UPT ;  /* 0x000000ff1200728c */ /* 0x000fe4000bf25270 */
[----:B------:R-:W-:Y:S02]  /*4640*/  @!UP0 UIMAD UR10, UR9, UR10, UR4 ;  /* 0x0000000a090a82a4 */ /* 0x000fe4000f8e0204 */
[----:B------:R-:W-:Y:S02]  /*4650*/  @!UP0 UIADD3 UR11, UPT, UPT, UR12, -UR4, URZ ;  /* 0x800000040c0b8290 */ /* 0x000fe4000fffe0ff */
[----:B------:R-:W-:Y:S02]  /*4660*/  UIADD3 UR9, UPT, UPT, -UR5, URZ, URZ ;  /* 0x000000ff05097290 */ /* 0x000fe4000fffe1ff */
[----:B------:R-:W-:Y:S02]  /*4670*/  UIADD3 UR4, UPT, UPT, -UR8, URZ, URZ ;  /* 0x000000ff08047290 */ /* 0x000fe4000fffe1ff */
[----:B------:R-:W-:Y:S02]  /*4680*/  @!UP0 UIMAD UR8, UR11, UR37, UR5 ;  /* 0x000000250b0882a4 */ /* 0x000fe4000f8e0205 */
[----:B------:R-:W-:Y:S02]  /*4690*/  UIMAD UR15, UR13, UR9, UR15 ;  /* 0x000000090d0f72a4 */ /* 0x000fe4000f8e020f */
[----:B------:R-:W-:Y:S01]  /*46a0*/  UIMAD UR14, UR42, UR4, UR14 ;  /* 0x000000042a0e72a4 */ /* 0x000fe2000f8e020e */
[----:B------:R-:W-:Y:S02]  /*46b0*/  @!UP0 UMOV UR5, UR10 ;  /* 0x0000000a00058c82 */ /* 0x000fe40008000000 */
[----:B------:R-:W-:Y:S02]  /*46c0*/  UIMAD UR15, UR5, UR13, UR15 ;  /* 0x0000000d050f72a4 */ /* 0x000fe4000f8e020f */
[----:B------:R-:W-:Y:S11]  /*46d0*/  UIMAD UR14, UR8, UR42, UR14 ;  /* 0x0000002a080e72a4 */ /* 0x000ff6000f8e020e */
[----:B------:R-:W-:Y:S01]  /*46e0*/  @!UPT UIADD3 URZ, UPT, UPT, URZ, URZ, URZ ;  /* 0x000000fffffff290 */ /* 0x000fe2000fffe0ff */
.L_x_75:
[----:B------:R-:W3:Y:S01]  /*46f0*/  @!UP4 LDCU.128 UR8, c[0x0][0xb10] ;  /* 0x00016200ff08c7ac */ /* 0x000ee20008000c00 */
[----:B------:R-:W-:Y:S02]  /*4700*/  ISETP.NE.U32.AND P0, PT, RZ, UR22, PT ;  /* 0x00000016ff007c0c */ /* 0x000fe4000bf05070 */
[----:B------:R-:W-:Y:S02]  /*4710*/  SHF.L.U32 R2, R11, 0x1f, RZ ;  /* 0x0000001f0b027819 */ /* 0x000fe400000006ff */
[----:B------:R-:W-:Y:S01]  /*4720*/  ISETP.NE.AND.EX P0, PT, RZ, UR23, PT, P0 ;  /* 0x00000017ff007c0c */ /* 0x000fe2000bf05300 */
[----:B------:R-:W4:Y:S01]  /*4730*/  @!UP4 LDCU UR5, c[0x0][0xb0c] ;  /* 0x00016180ff05c7ac */ /* 0x000f220008000800 */
[----:B---3--:R-:W-:Y:S07]  /*4740*/  UIMAD.WIDE.U32 UR16, UR15, UR8, URZ ;  /* 0x000000080f1072a5 */ /* 0x008fee000f8e00ff */
[----:B------:R-:W-:Y:S01]  /*4750*/  @!UP4 UMOV UR4, UR17 ;  /* 0x000000110004cc82 */ /* 0x000fe20008000000 */
[----:B----4-:R-:W-:Y:S02]  /*4760*/  @!UP4 UISETP.NE.AND UP0, UPT, UR5, 0x1, UPT ;  /* 0x000000010500c88c */ /* 0x010fe4000bf05270 */
[----:B------:R-:W-:Y:S02]  /*4770*/  @!UP4 USHF.R.U32.HI UR4, URZ, UR9, UR4 ;  /* 0x00000009ff04c299 */ /* 0x000fe40008011604 */
[----:B------:R-:W-:Y:S02]  /*4780*/  UIMAD.WIDE.U32 UR16, UR14, UR11, URZ ;  /* 0x0000000b0e1072a5 */ /* 0x000fe4000f8e00ff */
[----:B------:R-:W-:Y:S02]  /*4790*/  @!UP4 USEL UR8, UR15, UR4, !UP0 ;  /* 0x000000040f08c287 */ /* 0x000fe4000c000000 */
[----:B------:R-:W-:Y:S03]  /*47a0*/  @!UP4 UISETP.NE.AND UP0, UPT, UR10, 0x1, UPT ;  /* 0x000000010a00c88c */ /* 0x000fe6000bf05270 */
[----:B------:R-:W-:Y:S02]  /*47b0*/  @!UP4 UMOV UR9, UR17 ;  /* 0x000000110009cc82 */ /* 0x000fe40008000000 */
[----:B------:R-:W3:Y:S02]  /*47c0*/  @!UP4 LDCU UR4, c[0x0][0xb20] ;  /* 0x00016400ff04c7ac */ /* 0x000ee40008000800 */
[----:B---3--:R-:W-:Y:S04]  /*47d0*/  @!UP4 USHF.R.U32.HI UR4, URZ, UR4, UR9 ;  /* 0x00000004ff04c299 */ /* 0x008fe80008011609 */
[----:B------:R-:W-:Y:S04]  /*47e0*/  @!UP4 USEL UR9, UR14, UR4, !UP0 ;  /* 0x000000040e09c287 */ /* 0x000fe8000c000000 */
[----:B------:R-:W-:Y:S02]  /*47f0*/  @!UP4 UIADD3 UR4, UPT, UPT, -UR8, UR9, URZ ;  /* 0x000000090804c290 */ /* 0x000fe4000fffe1ff */
[----:B------:R-:W-:Y:S02]  /*4800*/  @!UP4 UIADD3 UR8, UPT, UPT, UR8, -UR9, URZ ;  /* 0x800000090808c290 */ /* 0x000fe4000fffe0ff */
[----:B------:R-:W-:Y:S02]  /*4810*/  @!UP4 UIMAD UR15, UR4, UR5, UR15 ;  /* 0x00000005040fc2a4 */ /* 0x000fe4000f8e020f */
[----:B------:R-:W-:Y:S01]  /*4820*/  @!UP4 UIMAD UR14, UR8, UR10, UR14 ;  /* 0x0000000a080ec2a4 */ /* 0x000fe2000f8e020e */
[----:B------:R-:W-:Y:S11]  /*4830*/  BRA.U UP1, `(.L_x_76) ;  /* 0x0000000101107547 */ /* 0x000ff6000b800000 */
[----:B--2---:R-:W-:Y:S04]  /*4840*/  MOV R0, UR30 ;  /* 0x0000001e00007c02 */ /* 0x004fe80008000f00 */
[----:B------:R-:W-:Y:S04]  /*4850*/  SHF.L.U32 R3, R0, 0x1f, RZ ;  /* 0x0000001f00037819 */ /* 0x000fe800000006ff */
[----:B------:R-:W2:Y:S02]  /*4860*/  SYNCS.PHASECHK.TRANS64.TRYWAIT P1, [UR29+0x48], R3 ;  /* 0x00004803ff0075a7 */ /* 0x000ea4000802111d */
[----:B--2---:R-:W-:Y:S05]  /*4870*/  @!P1 BRA `(.L_x_77) ;  /* 0x0000004800cc9947 */ /* 0x004fea0003800000 */
.L_x_76:
[----:B------:R-:W-:Y:S05]  /*4880*/  BRA.U !UP5, `(.L_x_78) ;  /* 0x000000010d347547 */ /* 0x000fea000b800000 */
[----:B------:R-:W-:Y:S01]  /*4890*/  UPLOP3.LUT UP2, UPT, UPT, UPT, UP6, 0x80, 0x8 ;  /* 0x000000000008789c */ /* 0x000fe20003f4f060 */
[----:B------:R-:W-:Y:S05]  /*48a0*/  HFMA2 R183, -RZ, RZ, 0, 5.9604644775390625e-08 ;  /* 0x00000001ffb77431 */ /* 0x000fea00000001ff */
[----:B------:R-:W-:Y:S05]  /*48b0*/  PLOP3.LUT P1, PT, PT, PT, UP2, 0x80, 0x8 ;  /* 0x000000000008781c */ /* 0x000fea0003f2f028 */
[----:B------:R-:W3:Y:S01]  /*48c0*/  @UP2 LDCU.64 UR8, c[0x0][0x888] ;  /* 0x00011100ff0827ac */ /* 0x000ee20008000a00 */
[----:B------:R-:W-:Y:S04]  /*48d0*/  @UP2 UIMAD UR4, UR36, UR22, URZ ;  /* 0x00000016240422a4 */ /* 0x000fe8000f8e02ff */
[----:B---3--:R-:W-:Y:S06]  /*48e0*/  @UP2 UIMAD.WIDE UR8, UR4, 0x4, UR8 ;  /* 0x00000004040828a5 */ /* 0x008fec000f8e0208 */
[----:B------:R-:W-:Y:S02]  /*48f0*/  IMAD.U32 R4, RZ, RZ, UR8 ;  /* 0x00000008ff047e24 */ /* 0x000fe4000f8e00ff */
[----:B------:R-:W-:Y:S05]  /*4900*/  IMAD.U32 R5, RZ, RZ, UR9 ;  /* 0x00000009ff057e24 */ /* 0x000fea000f8e00ff */
[----:B--2---:R-:W2:Y:S02]  /*4910*/  @P1 LDG.E R0, desc[UR56][R4.64] ;  /* 0x0000003804001981 */ /* 0x004ea4000c1e1900 */
[----:B--2---:R-:W-:Y:S01]  /*4920*/  @P1 R2UR UR45, R0 ;  /* 0x00000000002d12ca */ /* 0x004fe200000e0000 */
[----:B------:R-:W-:Y:S05]  /*4930*/  IMAD.MOV.U32 R0, RZ, RZ, 0x1 ;  /* 0x00000001ff007424 */ /* 0x000fea00078e00ff */
[----:B------:R-:W-:Y:S08]  /*4940*/  @!P1 PRMT R183, R0, 0x7610, R183 ;  /* 0x0000761000b79816 */ /* 0x000ff000000000b7 */
[----:B------:R-:W3:Y:S02]  /*4950*/  @!UP2 LDCU UR45, c[0x0][0x880] ;  /* 0x00011000ff2da7ac */ /* 0x000ee40008000800 */
.L_x_78:
[----:B---3--:R-:W-:Y:S01]  /*4960*/  @!P0 FSETP.EQ.AND P2, PT, RZ, UR45, PT ;  /* 0x0000002dff008c0b */ /* 0x008fe2000bf42000 */
[----:B------:R-:W-:Y:S01]  /*4970*/  @!UPT UIADD3 URZ, UPT, UPT, URZ, URZ, URZ ;  /* 0x000000fffffff290 */ /* 0x000fe2000fffe0ff */
[----:B------:R-:W-:Y:S11]  /*4980*/  @!P0 BRA `(.L_x_79) ;  /* 0x0000000000148947 */ /* 0x000ff60003800000 */
[----:B------:R-:W-:Y:S02]  /*4990*/  LOP3.LUT P0, RZ, R183, 0xff, RZ, 0xc0, !PT ;  /* 0x000000ffb7ff7812 */ /* 0x000fe4000780c0ff */
[----:B------:R-:W-:Y:S04]  /*49a0*/  PLOP3.LUT P2, PT, PT, PT, UP2, 0x80, 0x8 ;  /* 0x000000000008781c */ /* 0x000fe80003f4f028 */
[----:B------:R-:W-:Y:S07]  /*49b0*/  PLOP3.LUT P2, PT, P2, PT, PT, 0x8, 0x80 ;  /* 0x000000000080781c */ /* 0x000fee000174e170 */
[----:B------:R-:W-:Y:S11]  /*49c0*/  @P0 FSETP.EQ.AND P2, PT, RZ, UR45, PT ;  /* 0x0000002dff000c0b */ /* 0x000ff6000bf42000 */
[----:B------:R-:W-:Y:S02]  /*49d0*/  @!UPT UIADD3 URZ, UPT, UPT, URZ, URZ, URZ ;  /* 0x000000fffffff290 */ /* 0x000fe4000fffe0ff */
.L_x_79:
[----:B------:R-:W3:Y:S01]  /*49e0*/  SYNCS.PHASECHK.TRANS64.TRYWAIT P0, [UR29+0x38], R2 ;  /* 0x00003802ff0075a7 */ /* 0x000ee2000800111d */
[----:B------:R-:W-:Y:S02]  /*49f0*/  ELECT P1, URZ, PT ;  /* 0x0000000000ff782f */ /* 0x000fe40003820000 */
[----:B------:R-:W-:Y:S01]  /*4a00*/  IADD3 R10, PT, PT, R10, 0x1, RZ ;  /* 0x000000010a0a7810 */ /* 0x000fe20007ffe0ff */
[----:B---3--:R-:W-:Y:S10]  /*4a10*/  @!P0 BRA `(.L_x_80) ;  /* 0x00000048007c8947 */ /* 0x008ff40003800000 */
.L_x_134:
[----:B------:R-:W-:Y:S01]  /*4a20*/  PLOP3.LUT P1, PT, P2, P1, PT, 0xf2, 0x2f ;  /* 0x00000000002f781c */ /* 0x000fe20001723e72 */
[----:B------:R-:W-:Y:S01]  /*4a30*/  UMOV UR50, 0x0 ;  /* 0x0000000000327882 */ /* 0x000fe20000000000 */
[----:B------:R-:W-:Y:S01]  /*4a40*/  UMOV UR51, 0x10000000 ;  /* 0x1000000000337882 */ /* 0x000fe20000000000 */
[----:B------:R-:W-:Y:S01]  /*4a50*/  UMOV UR28, UR36 ;  /* 0x00000024001c7c82 */ /* 0x000fe20008000000 */
[----:B------:R-:W-:Y:S01]  /*4a60*/  UMOV UR12, UR36 ;  /* 0x00000024000c7c82 */ /* 0x000fe20008000000 */
[----:B------:R-:W-:Y:S01]  /*4a70*/  UMOV UR20, UR36 ;  /* 0x0000002400147c82 */ /* 0x000fe20008000000 */
[----:B------:R-:W-:Y:S07]  /*4a80*/  LOP3.LUT R11, R11, 0x1, RZ, 0x3c, !PT ;  /* 0x000000010b0b7812 */ /* 0x000fee00078e3cff */
[----:B--2---:R-:W-:Y:S01]  /*4a90*/  @!P1 IADD3 R2, P0, PT, R12, 0x580, RZ ;  /* 0x000005800c029810 */ /* 0x004fe20007f1e0ff */
[----:B------:R-:W-:Y:S01]  /*4aa0*/  VOTEU.ALL UP0, P1 ;  /* 0x0000000000ff7886 */ /* 0x000fe20000800000 */
[----:B------:R-:W-:Y:S02]  /*4ab0*/  VOTEU.ALL UP1, P1 ;  /* 0x0000000000ff7886 */ /* 0x000fe40000820000 */
[----:B------:R-:W-:Y:S01]  /*4ac0*/  @!P1 R2UR UR5, R2 ;  /* 0x00000000020592ca */ /* 0x000fe200000e0000 */
[----:B------:R-:W-:Y:S01]  /*4ad0*/  @!P1 IMAD.X R0, RZ, RZ, R13, P0 ;  /* 0x000000ffff009224 */ /* 0x000fe200000e060d */
[----:B------:R-:W-:Y:S01]  /*4ae0*/  @!UP0 USHF.L.U32 UR35, UR59, 0x6, URZ ;  /* 0x000000063b238899 */ /* 0x000fe200080006ff */
[----:B------:R-:W-:Y:S01]  /*4af0*/  ISETP.NE.AND P0, PT, R10, 0x2, PT ;  /* 0x000000020a00780c */ /* 0x000fe20003f05270 */
[----:B------:R-:W-:Y:S02]  /*4b00*/  @!UP0 UIMAD UR34, UR58, 0xb0, URZ ;  /* 0x000000b03a2288a4 */ /* 0x000fe4000f8e02ff */
[----:B------:R-:W-:Y:S01]  /*4b10*/  @!P1 R2UR UR4, R0 ;  /* 0x00000000000492ca */ /* 0x000fe200000e0000 */
[----:B------:R-:W-:Y:S01]  /*4b20*/  @!UP0 UIADD3 UR32, UPT, UPT, UR29, 0x180, URZ ;  /* 0x000001801d208890 */ /* 0x000fe2000fffe0ff */
[----:B------:R-:W-:Y:S01]  /*4b30*/  SEL R0, RZ, 0x1, P0 ;  /* 0x00000001ff007807 */ /* 0x000fe20000000000 */
[----:B------:R-:W-:Y:S01]  /*4b40*/  @!UP0 UIADD3 UR33, UPT, UPT, UR29, 0x30, URZ ;  /* 0x000000301d218890 */ /* 0x000fe2000fffe0ff */
[----:B------:R-:W-:Y:S01]  /*4b50*/  SEL R10, R10, RZ, P0 ;  /* 0x000000ff0a0a7207 */ /* 0x000fe20000000000 */
[----:B------:R-:W-:Y:S01]  /*4b60*/  @!UP0 UIADD3 UR24, UPT, UPT, UR29, 0x580, URZ ;  /* 0x000005801d188890 */ /* 0x000fe2000fffe0ff */
[----:B------:R-:W-:Y:S01]  /*4b70*/  LOP3.LUT R9, R9, R0, RZ, 0x3c, !PT ;  /* 0x0000000009097212 */ /* 0x000fe200078e3cff */
[----:B------:R-:W-:Y:S01]  /*4b80*/  IMAD.U32 R2, RZ, RZ, UR5 ;  /* 0x00000005ff027e24 */ /* 0x000fe2000f8e00ff */
[----:B------:R-:W-:Y:S02]  /*4b90*/  @!UP0 UIADD3 UR26, UPT, UPT, UR34, 0x10, URZ ;  /* 0x00000010221a8890 */ /* 0x000fe4000fffe0ff */
[----:B------:R-:W-:Y:S01]  /*4ba0*/  UMOV UR25, UR33 ;  /* 0x0000002100197c82 */ /* 0x000fe20008000000 */
[----:B------:R-:W-:Y:S01]  /*4bb0*/  UMOV UR27, UR35 ;  /* 0x00000023001b7c82 */ /* 0x000fe20008000000 */
[----:B------:R-:W-:Y:S01]  /*4bc0*/  @!UP0 UIADD3 UR8, UPT, UPT, UR29, 0x980, URZ ;  /* 0x000009801d088890 */ /* 0x000fe2000fffe0ff */
[----:B------:R-:W-:Y:S01]  /*4bd0*/  IMAD.U32 R3, RZ, RZ, UR4 ;  /* 0x00000004ff037e24 */ /* 0x000fe2000f8e00ff */
[----:B------:R-:W-:Y:S01]  /*4be0*/  @!P1 R2UR UR4, R2 ;  /* 0x00000000020492ca */ /* 0x000fe200000e0000 */
[----:B------:R-:W-:Y:S01]  /*4bf0*/  @!UP0 UIADD3 UR10, UPT, UPT, UR34, 0x20, URZ ;  /* 0x00000020220a8890 */ /* 0x000fe2000fffe0ff */
[----:B------:R-:W-:Y:S02]  /*4c00*/  UMOV UR9, UR33 ;  /* 0x0000002100097c82 */ /* 0x000fe40008000000 */
[----:B------:R-:W-:Y:S01]  /*4c10*/  @!P1 R2UR UR5, R3 ;  /* 0x00000000030592ca */ /* 0x000fe200000e0000 */
[----:B------:R-:W-:Y:S01]  /*4c20*/  UMOV UR11, UR35 ;  /* 0x00000023000b7c82 */ /* 0x000fe20008000000 */
[----:B------:R-:W-:Y:S02]  /*4c30*/  @!UP0 UIADD3 UR16, UPT, UPT, UR29, 0xd80, URZ ;  /* 0x00000d801d108890 */ /* 0x000fe4000fffe0ff */
[----:B------:R-:W-:Y:S01]  /*4c40*/  @!UP0 UIADD3 UR18, UPT, UPT, UR34, 0x30, URZ ;  /* 0x0000003022128890 */ /* 0x000fe2000fffe0ff */
[----:B------:R-:W-:Y:S01]  /*4c50*/  UMOV UR17, UR33 ;  /* 0x0000002100117c82 */ /* 0x000fe20008000000 */
[----:B------:R-:W-:Y:S01]  /*4c60*/  UMOV UR19, UR35 ;  /* 0x0000002300137c82 */ /* 0x000fe20008000000 */
[----:B------:R-:W-:Y:S02]  /*4c70*/  UIADD3 UR58, UPT, UPT, UR14, UR46, URZ ;  /* 0x0000002e0e3a7290 */ /* 0x000fe4000fffe0ff */
[----:B------:R-:W-:Y:S04]  /*4c80*/  UIADD3 UR59, UPT, UPT, UR15, UR47, URZ ;  /* 0x0000002f0f3b7290 */ /* 0x000fe8000fffe0ff */
[----:B------:R2:W-:Y:S01]  /*4c90*/  @!UP1 UTMALDG.3D [UR32], [UR4], desc[UR50] ;  /* 0x00003220040095b4 */ /* 0x0005e20008011000 */
[----:B------:R-:W-:Y:S05]  /*4ca0*/  VOTEU.ALL UP1, P1 ;  /* 0x0000000000ff7886 */ /* 0x000fea0000820000 */
[----:B------:R3:W-:Y:S01]  /*4cb0*/  @!UP1 UTMALDG.3D [UR24], [UR4], desc[UR50] ;  /* 0x00003218040095b4 */ /* 0x0007e20008011000 */
[----:B------:R-:W-:Y:S05]  /*4cc0*/  VOTEU.ALL UP1, P1 ;  /* 0x0000000000ff7886 */ /* 0x000fea0000820000 */
[----:B------:R4:W-:Y:S01]  /*4cd0*/  @!UP1 UTMALDG.3D [UR8], [UR4], desc[UR50] ;  /* 0x00003208040095b4 */ /* 0x0009e20008011000 */
[----:B------:R-:W-:Y:S05]  /*4ce0*/  VOTEU.ALL UP1, P1 ;  /* 0x0000000000ff7886 */ /* 0x000fea0000820000 */
[----:B------:R1:W-:Y:S01]  /*4cf0*/  @!UP1 UTMALDG.3D [UR16], [UR4], desc[UR50] ;  /* 0x00003210040095b4 */ /* 0x0003e20008011000 */
[----:B------:R-:W-:Y:S01]  /*4d00*/  VOTEU.ALL UP1, P1 ;  /* 0x0000000000ff7886 */ /* 0x000fe20000820000 */
[----:B--2---:R-:W-:Y:S01]  /*4d10*/  UMOV UR36, UR48 ;  /* 0x0000003000247c82 */ /* 0x004fe20008000000 */
[----:B---3--:R-:W-:Y:S02]  /*4d20*/  @!UP0 UIADD3 UR24, UPT, UPT, UR29, 0x1180, URZ ;  /* 0x000011801d188890 */ /* 0x008fe4000fffe0ff */
[----:B------:R-:W-:Y:S02]  /*4d30*/  @!UP0 UIADD3 UR26, UPT, UPT, UR34, 0x40, URZ ;  /* 0x00000040221a8890 */ /* 0x000fe4000fffe0ff */
[----:B----4-:R-:W-:Y:S02]  /*4d40*/  @!UP0 UIADD3 UR8, UPT, UPT, UR29, 0x1580, URZ ;  /* 0x000015801d088890 */ /* 0x010fe4000fffe0ff */
[----:B------:R-:W-:Y:S05]  /*4d50*/  @!UP0 UIADD3 UR10, UPT, UPT, UR34, 0x50, URZ ;  /* 0x00000050220a8890 */ /* 0x000fea000fffe0ff */
[----:B------:R2:W-:Y:S01]  /*4d60*/  @!UP1 UTMALDG.3D [UR24], [UR4], desc[UR50] ;  /* 0x00003218040095b4 */ /* 0x0005e20008011000 */
[----:B------:R-:W-:Y:S01]  /*4d70*/  VOTEU.ALL UP1, P1 ;  /* 0x0000000000ff7886 */ /* 0x000fe20000820000 */
[----:B-1----:R-:W-:Y:S02]  /*4d80*/  @!UP0 UIADD3 UR16, UPT, UPT, UR29, 0x1980, URZ ;  /* 0x000019801d108890 */ /* 0x002fe4000fffe0ff */
[----:B------:R-:W-:Y:S02]  /*4d90*/  @!UP0 UIADD3 UR18, UPT, UPT, UR34, 0x60, URZ ;  /* 0x0000006022128890 */ /* 0x000fe4000fffe0ff */
[----:B------:R1:W-:Y:S01]  /*4da0*/  @!UP1 UTMALDG.3D [UR8], [UR4], desc[UR50] ;  /* 0x00003208040095b4 */ /* 0x0003e20008011000 */
[----:B------:R-:W-:Y:S06]  /*4db0*/  VOTEU.ALL UP1, P1 ;  /* 0x0000000000ff7886 */ /* 0x000fec0000820000 */
[----:B------:R3:W-:Y:S01]  /*4dc0*/  @!UP1 UTMALDG.3D [UR16], [UR4], desc[UR50] ;  /* 0x00003210040095b4 */ /* 0x0007e20008011000 */
[----:B------:R-:W-:Y:S01]  /*4dd0*/  VOTEU.ALL UP1, P1 ;  /* 0x0000000000ff7886 */ /* 0x000fe20000820000 */
[----:B--2---:R-:W-:Y:S02]  /*4de0*/  @!UP0 UIADD3 UR24, UPT, UPT, UR29, 0x1d80, URZ ;  /* 0x00001d801d188890 */ /* 0x004fe4000fffe0ff */
[----:B------:R-:W-:Y:S02]  /*4df0*/  @!UP0 UIADD3 UR26, UPT, UPT, UR34, 0x70, URZ ;  /* 0x00000070221a8890 */ /* 0x000fe4000fffe0ff */
[----:B-1----:R-:W-:Y:S02]  /*4e00*/  @!UP0 UIADD3 UR8, UPT, UPT, UR29, 0x2180, URZ ;  /* 0x000021801d088890 */ /* 0x002fe4000fffe0ff */
[----:B------:R-:W-:Y:S05]  /*4e10*/  @!UP0 UIADD3 UR10, UPT, UPT, UR34, 0x80, URZ ;  /* 0x00000080220a8890 */ /* 0x000fea000fffe0ff */
[----:B------:R-:W-:Y:S01]  /*4e20*/  @!UP1 UTMALDG.3D [UR24], [UR4], desc[UR50] ;  /* 0x00003218040095b4 */ /* 0x000fe20008011000 */
[----:B------:R-:W-:Y:S01]  /*4e30*/  VOTEU.ALL UP1, P1 ;  /* 0x0000000000ff7886 */ /* 0x000fe20000820000 */
[----:B---3--:R-:W-:Y:S02]  /*4e40*/  @!UP0 UIADD3 UR16, UPT, UPT, UR29, 0x2580, URZ ;  /* 0x000025801d108890 */ /* 0x008fe4000fffe0ff */
[----:B------:R-:W-:Y:S02]  /*4e50*/  @!UP0 UIADD3 UR18, UPT, UPT, UR34, 0x90, URZ ;  /* 0x0000009022128890 */ /* 0x000fe4000fffe0ff */
[----:B------:R1:W-:Y:S01]  /*4e60*/  @!UP1 UTMALDG.3D [UR8], [UR4], desc[UR50] ;  /* 0x00003208040095b4 */ /* 0x0003e20008011000 */
[----:B------:R-:W-:Y:S02]  /*4e70*/  UPLOP3.LUT UP1, UPT, UPT, UPT, UPT, 0x80, 0x8 ;  /* 0x000000000008789c */ /* 0x000fe40003f2f070 */
[----:B-1----:R-:W-:Y:S02]  /*4e80*/  @!UP0 UIADD3 UR8, UPT, UPT, UR29, 0x2980, URZ ;  /* 0x000029801d088890 */ /* 0x002fe4000fffe0ff */
[----:B------:R-:W-:Y:S01]  /*4e90*/  @!UP0 UIADD3 UR10, UPT, UPT, UR34, 0xa0, URZ ;  /* 0x000000a0220a8890 */ /* 0x000fe2000fffe0ff */
[----:B------:R-:W-:Y:S05]  /*4ea0*/  VOTEU.ALL UP0, P1 ;  /* 0x0000000000ff7886 */ /* 0x000fea0000800000 */
[----:B------:R2:W-:Y:S01]  /*4eb0*/  @!UP0 UTMALDG.3D [UR16], [UR4], desc[UR50] ;  /* 0x00003210040085b4 */ /* 0x0005e20008011000 */
[----:B------:R-:W-:Y:S05]  /*4ec0*/  VOTEU.ALL UP0, P1 ;  /* 0x0000000000ff7886 */ /* 0x000fea0000800000 */
[----:B------:R2:W-:Y:S01]  /*4ed0*/  @!UP0 UTMALDG.3D [UR8], [UR4], desc[UR50] ;  /* 0x00003208040085b4 */ /* 0x0005e20008011000 */
[----:B------:R2:W-:Y:S01]  /*4ee0*/  @!P1 SYNCS.ARRIVE.TRANS64.RED.A0TR RZ, [UR29+0x30], R8 ;  /* 0x00003008ffff99a7 */ /* 0x0005e2000830041d */
[----:B------:R-:W-:Y:S01]  /*4ef0*/  SYNCS.ARRIVE.TRANS64.RED.A1T0 RZ, [UR60], RZ ;  /* 0x000000ffffff79a7 */ /* 0x000fe2000810043c */
[----:B------:R-:W-:Y:S05]  /*4f00*/  BRA.U UP3, `(.L_x_81) ;  /* 0xfffffff103bc7547 */ /* 0x000fea000b83ffff */
[----:B------:R-:W-:Y:S07]  /*4f10*/  MOV R0, UR29 ;  /* 0x0000001d00007c02 */ /* 0x000fee0008000f00 */
.L_x_82:
[----:B-1----:R-:W-:-:S04]  /*4f20*/  SHF.L.U32 R3, R11, 0x1f, RZ ;  /* 0x0000001f0b037819 */ /* 0x002fc800000006ff */
[----:B------:R1:W3:Y:S03]  /*4f30*/  SYNCS.PHASECHK.TRANS64.TRYWAIT P0, [R0+URZ+0x38], R3 ;  /* 0x00003803000075a7 */ /* 0x0002e600080011ff */
[----:B---3--:R-:W-:Y:S05]  /*4f40*/  @!P0 NANOSLEEP.SYNCS 0x989680 ;  /* 0x009896800000895d */ /* 0x008fea0003900000 */
[----:B------:R-:W3:Y:S02]  /*4f50*/  @!P0 SYNCS.PHASECHK.TRANS64 P0, [R0+URZ+0x38], R3 ;  /* 0x00003803000085a7 */ /* 0x000ee400080010ff */
[----:B--23--:R-:W-:Y:S05]  /*4f60*/  @P0 EXIT ;  /* 0x000000000000094d */ /* 0x00cfea0003800000 */
[----:B------:R-:W-:Y:S05]  /*4f70*/  BRA `(.L_x_82) ;  /* 0xfffffffc00e87947 */ /* 0x000fea000383ffff */
.L_x_73:
[----:B------:R-:W-:-:S06]  /*4f80*/  UISETP.GE.AND UP0, UPT, UR5, 0x4, UPT ;  /* 0x000000040500788c */ /* 0x000fcc000bf06270 */
[----:B------:R-:W-:-:S13]  /*4f90*/  PLOP3.LUT P0, PT, PT, PT, UP0, 0x80, 0x8 ;  /* 0x000000000008781c */ /* 0x000fda0003f0f008 */
[----:B-1----:R-:W-:Y:S05]  /*4fa0*/  @!P0 EXIT ;  /* 0x000000000000894d */ /* 0x002fea0003800000 */
[----:B------:R-:W-:Y:S01]  /*4fb0*/  BAR.SYNC.DEFER_BLOCKING 0x6, 0xa0 ;  /* 0x0182800000007b1d */ /* 0x000fe20000010000 */
[--C-:B------:R-:W-:Y:S01]  /*4fc0*/  SHF.R.U32.HI R7, RZ, 0x4, R190.reuse ;  /* 0x00000004ff077819 */ /* 0x100fe200000116be */
[C---:B------:R-:W-:Y:S01]  /*4fd0*/  IMAD.U32 R2, R190.reuse, 0x10000, RZ ;  /* 0x00010000be027824 */ /* 0x040fe200078e00ff */
[----:B------:R-:W-:Y:S01]  /*4fe0*/  CS2R R188, SRZ ;  /* 0x0000000000bc7805 */ /* 0x000fe2000001ff00 */
[----:B------:R-:W-:Y:S01]  /*4ff0*/  IMAD.SHL.U32 R5, R190, 0x10, RZ ;  /* 0x00000010be057824 */ /* 0x000fe200078e00ff */
[----:B------:R-:W-:Y:S01]  /*5000*/  LOP3.LUT R7, R7, 0x1, RZ, 0xc0, !PT ;  /* 0x0000000107077812 */ /* 0x000fe200078ec0ff */
[----:B------:R-:W-:Y:S01]  /*5010*/  UMOV UR63, 0x400 ;  /* 0x00000400003f7882 */ /* 0x000fe20000000000 */
[----:B------:R-:W1:Y:S01]  /*5020*/  LDCU UR4, c[0x0][0x370] ;  /* 0x00006e00ff0477ac */ /* 0x000e620008000800 */
[----:B------:R-:W2:Y:S01]  /*5030*/  LDC.64 R180, c[0x0][0x8b0] ;  /* 0x00022c00ffb47b82 */ /* 0x000ea20000000a00 */
[----:B------:R-:W-:Y:S02]  /*5040*/  LOP3.LUT R5, R5, 0xf0, RZ, 0xc0, !PT ;  /* 0x000000f005057812 */ /* 0x000fe400078ec0ff */
[----:B------:R-:W-:Y:S01]  /*5050*/  CS2R R186, SRZ ;  /* 0x0000000000ba7805 */ /* 0x000fe2000001ff00 */
[----:B------:R-:W-:Y:S01]  /*5060*/  ULEA UR63, UR60, UR63, 0x18 ;  /* 0x0000003f3c3f7291 */ /* 0x000fe2000f8ec0ff */
[----:B------:R-:W-:Y:S01]  /*5070*/  LOP3.LUT R182, R7, 0x60, R190, 0xf8, !PT ;  /* 0x0000006007b67812 */ /* 0x000fe200078ef8be */
[----:B------:R-:W3:Y:S01]  /*5080*/  LDCU UR41, c[0x0][0xb0c] ;  /* 0x00016180ff2977ac */ /* 0x000ee20008000800 */
[----:B------:R-:W-:Y:S01]  /*5090*/  LOP3.LUT R2, R2, 0x600000, RZ, 0xc0, !PT ;  /* 0x0060000002027812 */ /* 0x000fe200078ec0ff */
[----:B------:R-:W4:Y:S02]  /*50a0*/  LDC.64 R178, c[0x0][0x8a8] ;  /* 0x00022a00ffb27b82 */ /* 0x000f240000000a00 */
[----:B------:R-:W-:Y:S01]  /*50b0*/  IMAD R182, R182, 0x8, R5 ;  /* 0x00000008b6b67824 */ /* 0x000fe200078e0205 */
[----:B------:R-:W-:Y:S01]  /*50c0*/  LOP3.LUT R190, R190, 0x60, RZ, 0xc0, !PT ;  /* 0x00000060bebe7812 */ /* 0x000fe200078ec0ff */
[----:B------:R-:W2:Y:S01]  /*50d0*/  LDCU UR62, c[0x0][0xb20] ;  /* 0x00016400ff3e77ac */ /* 0x000ea20008000800 */
[----:B------:R-:W2:Y:S01]  /*50e0*/  LDCU UR40, c[0x0][0xb30] ;  /* 0x00016600ff2877ac */ /* 0x000ea20008000800 */
[----:B------:R-:W3:Y:S01]  /*50f0*/  LDS R3, [UR63+0x100] ;  /* 0x0001003fff037984 */ /* 0x000ee20008000800 */
[----:B-1----:R-:W-:Y:S01]  /*5100*/  IMAD.U32 R185, RZ, RZ, UR4 ;  /* 0x00000004ffb97e24 */ /* 0x002fe2000f8e00ff */
[----:B------:R-:W1:Y:S01]  /*5110*/  LDCU UR4, c[0x0][0x374] ;  /* 0x00006e80ff0477ac */ /* 0x000e620008000800 */
[----:B------:R-:W2:Y:S01]  /*5120*/  LDCU.64 UR52, c[0x0][0x888] ;  /* 0x00011100ff3477ac */ /* 0x000ea20008000a00 */
[----:B------:R-:W2:Y:S01]  /*5130*/  LDCU.64 UR38, c[0x0][0xb28] ;  /* 0x00016500ff2677ac */ /* 0x000ea20008000a00 */
[----:B------:R-:W2:Y:S01]  /*5140*/  LDCU.64 UR54, c[0x0][0x890] ;  /* 0x00011200ff3677ac */ /* 0x000ea20008000a00 */
[----:B------:R-:W2:Y:S01]  /*5150*/  LDCU.128 UR48, c[0x0][0xb10] ;  /* 0x00016200ff3077ac */ /* 0x000ea20008000c00 */
[----:B-1----:R-:W-:Y:S01]  /*5160*/  IMAD.U32 R191, RZ, RZ, UR4 ;  /* 0x00000004ffbf7e24 */ /* 0x002fe2000f8e00ff */
[----:B------:R-:W-:Y:S01]  /*5170*/  UMOV UR44, URZ ;  /* 0x000000ff002c7c82 */ /* 0x000fe20008000000 */
[----:B--23--:R-:W-:-:S07]  /*5180*/  IMAD.IADD R2, R3, 0x1, R2 ;  /* 0x0000000103027824 */ /* 0x00cfce00078e0202 */
.L_x_105:
[----:B------:R-:W-:Y:S02]  /*5190*/  LEA R0, R186, UR63, 0x3 ;  /* 0x0000003fba007c11 */ /* 0x000fe4000f8e18ff */
[----:B------:R-:W-:Y:S02]  /*51a0*/  SHF.L.U32 R3, R188, 0x1f, RZ ;  /* 0x0000001fbc037819 */ /* 0x000fe400000006ff */
[----:B-1----:R-:W-:Y:S02]  /*51b0*/  LEA R5, R186, UR63, 0x4 ;  /* 0x0000003fba057c11 */ /* 0x002fe4000f8e20ff */
[----:B------:R-:W1:Y:S02]  /*51c0*/  SYNCS.PHASECHK.TRANS64.TRYWAIT P0, [R0+URZ+0x50], R3 ;  /* 0x00005003000075a7 */ /* 0x000e6400080011ff */
[----:B-1----:R-:W-:Y:S05]  /*51d0*/  @!P0 BRA `(.L_x_83) ;  /* 0x0000004000a48947 */ /* 0x002fea0003800000 */
.L_x_135:
[----:B------:R-:W-:Y:S01]  /*51e0*/  R2UR UR7, R192 ;  /* 0x00000000c00772ca */ /* 0x000fe200000e0000 */
[----:B------:R-:W2:Y:S01]  /*51f0*/  LDS.128 R4, [R5+0xe0] ;  /* 0x0000e00005047984 */ /* 0x000ea20000000c00 */
[----:B-1----:R-:W-:Y:S01]  /*5200*/  VIADD R0, R0, 0x60 ;  /* 0x0000006000007836 */ /* 0x002fe20000000000 */
[----:B------:R-:W-:Y:S04]  /*5210*/  UISETP.GE.AND UP0, UPT, UR37, 0x1, UPT ;  /* 0x000000012500788c */ /* 0x000fe8000bf06270 */
[----:B------:R-:W-:Y:S01]  /*5220*/  PRMT R0, RZ, 0x654, R0 ;  /* 0x00000654ff007816 */ /* 0x000fe20000000000 */
[----:B------:R-:W-:Y:S01]  /*5230*/  @!PT LDS RZ, [RZ] ;  /* 0x00000000fffff984 */ /* 0x000fe20000000800 */
[----:B------:R-:W-:Y:S01]  /*5240*/  @!PT LDS RZ, [RZ] ;  /* 0x00000000fffff984 */ /* 0x000fe20000000800 */
[----:B------:R-:W-:Y:S01]  /*5250*/  @!PT LDS RZ, [RZ] ;  /* 0x00000000fffff984 */ /* 0x000fe20000000800 */
[----:B------:R-:W-:Y:S01]  /*5260*/  @!PT LDS RZ, [RZ] ;  /* 0x00000000fffff984 */ /* 0x000fe20000000800 */
[----:B------:R1:W-:Y:S06]  /*5270*/  MEMBAR.ALL.CTA ;  /* 0x0000000000007992 */ /* 0x0003ec0000008000 */
[----:B-1----:R-:W1:Y:S02]  /*5280*/  FENCE.VIEW.ASYNC.S ;  /* 0x00000000000073c6 */ /* 0x002e640000000000 */
[----:B-1----:R1:W-:Y:S01]  /*5290*/  SYNCS.ARRIVE.TRANS64.RED.A1T0 RZ, [R0+URZ], RZ ;  /* 0x000000ff00ff79a7 */ /* 0x0023e200081004ff */
[----:B--2---:R-:W-:Y:S11]  /*52a0*/  LOP3.LUT P0, RZ, R6, 0x1, RZ, 0xc0, !PT ;  /* 0x0000000106ff7812 */ /* 0x004ff6000780c0ff */
[----:B------:R-:W-:Y:S02]  /*52b0*/  @!UPT UIADD3 URZ, UPT, UPT, URZ, URZ, URZ ;  /* 0x000000fffffff290 */ /* 0x000fe4000fffe0ff */
[----:B------:R-:W-:Y:S01]  /*52c0*/  VOTEU.ANY UP1, P0 ;  /* 0x0000000000ff7886 */ /* 0x000fe20000020100 */
[----:B------:R-:W-:Y:S01]  /*52d0*/  PLOP3.LUT P0, PT, PT, PT, UP1, 0x80, 0x8 ;  /* 0x000000000008781c */ /* 0x000fe20003f0f018 */
[----:B------:R-:W-:Y:S06]  /*52e0*/  UP2UR UR4, UPR, URZ, 0x2 ;  /* 0x00000002ff047883 */ /* 0x000fec0008000000 */
[----:B------:R-:W-:Y:S06]  /*52f0*/  IMAD.U32 R193, RZ, RZ, UR4 ;  /* 0x00000004ffc17e24 */ /* 0x000fec000f8e00ff */
[----:B------:R-:W-:Y:S02]  /*5300*/  @P0 SHF.R.U32.HI R3, RZ, 0x10, R5 ;  /* 0x00000010ff030819 */ /* 0x000fe40000011605 */
[----:B------:R-:W-:Y:S02]  /*5310*/  @P0 MOV R8, R4 ;  /* 0x0000000400080202 */ /* 0x000fe40000000f00 */
[----:B------:R-:W-:Y:S02]  /*5320*/  @P0 R2UR UR4, R3 ;  /* 0x00000000030402ca */ /* 0x000fe400000e0000 */
[----:B------:R-:W-:Y:S02]  /*5330*/  @P0 LOP3.LUT R4, R5, 0xffff, RZ, 0xc0, !PT ;  /* 0x0000ffff05040812 */ /* 0x000fe400078ec0ff */
[----:B------:R-:W-:Y:S02]  /*5340*/  @P0 R2UR UR6, R8 ;  /* 0x00000000080602ca */ /* 0x000fe400000e0000 */
[----:B------:R-:W-:Y:S07]  /*5350*/  @P0 R2UR UR5, R4 ;  /* 0x00000000040502ca */ /* 0x000fee00000e0000 */
[----:B------:R-:W-:Y:S02]  /*5360*/  @UP1 UMOV UR7, UR4 ;  /* 0x0000000400071c82 */ /* 0x000fe40008000000 */
[----:B------:R-:W-:Y:S02]  /*5370*/  IMAD.U32 R192, RZ, RZ, UR7 ;  /* 0x00000007ffc07e24 */ /* 0x000fe4000f8e00ff */
[----:B------:R-:W-:Y:S02]  /*5380*/  @UP1 UMOV UR43, UR6 ;  /* 0x00000006002b1c82 */ /* 0x000fe40008000000 */
[----:B------:R-:W-:Y:S01]  /*5390*/  @UP1 UMOV UR42, UR5 ;  /* 0x00000005002a1c82 */ /* 0x000fe20008000000 */
[----:B-1----:R-:W-:Y:S05]  /*53a0*/  BRA.U !UP0, `(.L_x_84) ;  /* 0x0000000108cc7547 */ /* 0x002fea000b800000 */
[----:B------:R-:W-:Y:S01]  /*53b0*/  UISETP.NE.AND UP0, UPT, UR50, 0x1, UPT ;  /* 0x000000013200788c */ /* 0x000fe2000bf05270 */
[----:B------:R-:W-:Y:S01]  /*53c0*/  R2UR UR13, R191 ;  /* 0x00000000bf0d72ca */ /* 0x000fe200000e0000 */
[----:B------:R-:W-:Y:S01]  /*53d0*/  UISETP.NE.AND UP1, UPT, UR41, 0x1, UPT ;  /* 0x000000012900788c */ /* 0x000fe2000bf25270 */
[----:B------:R-:W-:Y:S01]  /*53e0*/  R2UR UR12, R185 ;  /* 0x00000000b90c72ca */ /* 0x000fe200000e0000 */
[----:B------:R-:W-:Y:S02]  /*53f0*/  UIMAD.WIDE.U32 UR10, UR42, UR51, URZ ;  /* 0x000000332a0a72a5 */ /* 0x000fe4000f8e00ff */
[----:B------:R-:W-:Y:S02]  /*5400*/  UISETP.NE.AND UP2, UPT, UR37, 0x1, UPT ;  /* 0x000000012500788c */ /* 0x000fe4000bf45270 */
[----:B------:R-:W-:Y:S06]  /*5410*/  UIMAD.WIDE.U32 UR6, UR43, UR48, URZ ;  /* 0x000000302b0672a5 */ /* 0x000fec000f8e00ff */
[----:B------:R-:W-:Y:S02]  /*5420*/  UIMAD.WIDE.U32 UR4, UR13, UR51, URZ ;  /* 0x000000330d0472a5 */ /* 0x000fe4000f8e00ff */
[----:B------:R-:W-:Y:S01]  /*5430*/  UIMAD.WIDE.U32 UR8, UR12, UR48, URZ ;  /* 0x000000300c0872a5 */ /* 0x000fe2000f8e00ff */
[----:B------:R-:W-:Y:S03]  /*5440*/  UMOV UR6, UR7 ;  /* 0x0000000700067c82 */ /* 0x000fe60008000000 */
[----:B------:R-:W-:Y:S02]  /*5450*/  USHF.R.U32.HI UR9, URZ, UR49, UR9 ;  /* 0x00000031ff097299 */ /* 0x000fe40008011609 */
[----:B------:R-:W-:Y:S02]  /*5460*/  USHF.R.U32.HI UR6, URZ, UR49, UR6 ;  /* 0x00000031ff067299 */ /* 0x000fe40008011606 */
[----:B------:R-:W-:Y:S01]  /*5470*/  USEL UR9, UR12, UR9, !UP1 ;  /* 0x000000090c097287 */ /* 0x000fe2000c800000 */
[----:B------:R-:W-:Y:S01]  /*5480*/  UMOV UR4, UR5 ;  /* 0x0000000500047c82 */ /* 0x000fe20008000000 */
[----:B------:R-:W-:Y:S01]  /*5490*/  UMOV UR8, UR11 ;  /* 0x0000000b00087c82 */ /* 0x000fe20008000000 */
[----:B------:R-:W-:Y:S02]  /*54a0*/  USHF.R.U32.HI UR4, URZ, UR62, UR4 ;  /* 0x0000003eff047299 */ /* 0x000fe40008011604 */
[----:B------:R-:W-:Y:S02]  /*54b0*/  UIMAD.WIDE.U32 UR10, UR9, UR38, URZ ;  /* 0x00000026090a72a5 */ /* 0x000fe4000f8e00ff */
[----:B------:R-:W-:Y:S02]  /*54c0*/  USEL UR4, UR13, UR4, !UP0 ;  /* 0x000000040d047287 */ /* 0x000fe4000c000000 */
[----:B------:R-:W-:Y:S02]  /*54d0*/  USHF.R.U32.HI UR8, URZ, UR62, UR8 ;  /* 0x0000003eff087299 */ /* 0x000fe40008011608 */
[----:B------:R-:W-:Y:S02]  /*54e0*/  UIMAD.WIDE.U32 UR12, UR4, UR38, URZ ;  /* 0x00000026040c72a5 */ /* 0x000fe4000f8e00ff */
[----:B------:R-:W-:Y:S01]  /*54f0*/  USEL UR8, UR42, UR8, !UP0 ;  /* 0x000000082a087287 */ /* 0x000fe2000c000000 */
[----:B------:R-:W-:Y:S02]  /*5500*/  UMOV UR10, UR11 ;  /* 0x0000000b000a7c82 */ /* 0x000fe40008000000 */
[----:B------:R-:W-:Y:S02]  /*5510*/  @UP2 USHF.R.U32.HI UR9, URZ, UR39, UR10 ;  /* 0x00000027ff092299 */ /* 0x000fe4000801160a */
[----:B------:R-:W-:Y:S01]  /*5520*/  UIMAD.WIDE.U32 UR10, UR8, UR38, URZ ;  /* 0x00000026080a72a5 */ /* 0x000fe2000f8e00ff */
[----:B------:R-:W-:Y:S02]  /*5530*/  UMOV UR5, UR13 ;  /* 0x0000000d00057c82 */ /* 0x000fe40008000000 */
[----:B------:R-:W-:Y:S02]  /*5540*/  @UP2 USHF.R.U32.HI UR4, URZ, UR39, UR5 ;  /* 0x00000027ff042299 */ /* 0x000fe40008011605 */
[----:B------:R-:W-:Y:S02]  /*5550*/  USEL UR5, UR43, UR6, !UP1 ;  /* 0x000000062b057287 */ /* 0x000fe4000c800000 */
[----:B------:R-:W-:Y:S02]  /*5560*/  UIMAD UR4, UR37, UR4, URZ ;  /* 0x00000004250472a4 */ /* 0x000fe4000f8e02ff */
[----:B------:R-:W-:Y:S02]  /*5570*/  UIMAD UR6, UR37, UR9, URZ ;  /* 0x00000009250672a4 */ /* 0x000fe4000f8e02ff */
[----:B------:R-:W-:Y:S03]  /*5580*/  UISETP.GE.AND UP0, UPT, UR8, UR4, UPT ;  /* 0x000000040800728c */ /* 0x000fe6000bf06270 */
[----:B------:R-:W-:Y:S01]  /*5590*/  UMOV UR4, UR11 ;  /* 0x0000000b00047c82 */ /* 0x000fe20008000000 */
[----:B------:R-:W-:Y:S02]  /*55a0*/  UISETP.GE.OR UP0, UPT, UR5, UR6, UP0 ;  /* 0x000000060500728c */ /* 0x000fe40008706670 */
[----:B------:R-:W-:Y:S02]  /*55b0*/  USHF.R.U32.HI UR4, URZ, UR39, UR4 ;  /* 0x00000027ff047299 */ /* 0x000fe40008011604 */
[----:B------:R-:W-:Y:S02]  /*55c0*/  UIMAD.WIDE.U32 UR6, UR5, UR38, URZ ;  /* 0x00000026050672a5 */ /* 0x000fe4000f8e00ff */
[----:B------:R-:W-:Y:S02]  /*55d0*/  USEL UR11, UR8, UR4, !UP2 ;  /* 0x00000004080b7287 */ /* 0x000fe4000d000000 */
[----:B------:R-:W-:Y:S02]  /*55e0*/  UIADD3 UR6, UPT, UPT, -UR8, URZ, URZ ;  /* 0x000000ff08067290 */ /* 0x000fe4000fffe1ff */
[----:B------:R-:W-:Y:S02]  /*55f0*/  UIADD3 UR10, UPT, UPT, -UR11, URZ, URZ ;  /* 0x000000ff0b0a7290 */ /* 0x000fe4000fffe1ff */
[----:B------:R-:W-:Y:S02]  /*5600*/  UIMAD UR42, UR50, UR6, UR42 ;  /* 0x00000006322a72a4 */ /* 0x000fe4000f8e022a */
[----:B------:R-:W-:Y:S01]  /*5610*/  UIMAD UR10, UR37, UR10, UR8 ;  /* 0x0000000a250a72a4 */ /* 0x000fe2000f8e0208 */
[----:B------:R-:W-:Y:S01]  /*5620*/  @!UP0 UMOV UR4, UR7 ;  /* 0x0000000700048c82 */ /* 0x000fe20008000000 */
[----:B------:R-:W-:Y:S02]  /*5630*/  UIADD3 UR7, UPT, UPT, -UR5, URZ, URZ ;  /* 0x000000ff05077290 */ /* 0x000fe4000fffe1ff */
[----:B------:R-:W-:Y:S02]  /*5640*/  @!UP0 USHF.R.U32.HI UR4, URZ, UR39, UR4 ;  /* 0x00000027ff048299 */ /* 0x000fe40008011604 */
[----:B------:R-:W-:Y:S02]  /*5650*/  UIMAD UR43, UR41, UR7, UR43 ;  /* 0x00000007292b72a4 */ /* 0x000fe4000f8e022b */
[----:B------:R-:W-:Y:S04]  /*5660*/  @!UP0 USEL UR4, UR5, UR4, !UP2 ;  /* 0x0000000405048287 */ /* 0x000fe8000d000000 */
[----:B------:R-:W-:Y:S02]  /*5670*/  @!UP0 UIMAD UR9, UR9, UR10, UR4 ;  /* 0x0000000a090982a4 */ /* 0x000fe4000f8e0204 */
[----:B------:R-:W-:Y:S04]  /*5680*/  @!UP0 UIADD3 UR4, UPT, UPT, UR11, -UR4, URZ ;  /* 0x800000040b048290 */ /* 0x000fe8000fffe0ff */
[----:B------:R-:W-:Y:S03]  /*5690*/  @!UP0 UIMAD UR8, UR4, UR37, UR5 ;  /* 0x00000025040882a4 */ /* 0x000fe6000f8e0205 */
[----:B------:R-:W-:Y:S02]  /*56a0*/  @!UP0 UMOV UR5, UR9 ;  /* 0x0000000900058c82 */ /* 0x000fe40008000000 */
[----:B------:R-:W-:Y:S02]  /*56b0*/  UIMAD UR43, UR5, UR41, UR43 ;  /* 0x00000029052b72a4 */ /* 0x000fe4000f8e022b */
[----:B------:R-:W-:Y:S11]  /*56c0*/  UIMAD UR42, UR8, UR50, UR42 ;  /* 0x00000032082a72a4 */ /* 0x000ff6000f8e022a */
[----:B------:R-:W-:Y:S01]  /*56d0*/  @!UPT UIADD3 URZ, UPT, UPT, URZ, URZ, URZ ;  /* 0x000000fffffff290 */ /* 0x000fe2000fffe0ff */
.L_x_84:
[----:B------:R-:W-:Y:S01]  /*56e0*/  UISETP.NE.AND UP0, UPT, UR40, 0x1, UPT ;  /* 0x000000012800788c */ /* 0x000fe2000bf05270 */
[----:B------:R-:W-:Y:S01]  /*56f0*/  ISETP.NE.U32.AND P1, PT, R180, RZ, PT ;  /* 0x000000ffb400720c */ /* 0x000fe20003f25070 */
[----:B------:R-:W-:Y:S02]  /*5700*/  UISETP.NE.U32.AND UP3, UPT, UR54, URZ, UPT ;  /* 0x000000ff3600728c */ /* 0x000fe4000bf65070 */
[----:B------:R-:W-:Y:S01]  /*5710*/  UISETP.NE.AND UP4, UPT, UR61, URZ, UPT ;  /* 0x000000ff3d00728c */ /* 0x000fe2000bf85270 */
[----:B------:R-:W-:Y:S01]  /*5720*/  ISETP.NE.AND.EX P1, PT, R181, RZ, PT, P1 ;  /* 0x000000ffb500720c */ /* 0x000fe20003f25310 */
[----:B------:R-:W-:Y:S04]  /*5730*/  UISETP.NE.AND.EX UP3, UPT, UR55, URZ, UPT, UP3 ;  /* 0x000000ff3700728c */ /* 0x000fe8000bf65330 */
[----:B------:R-:W-:Y:S01]  /*5740*/  PLOP3.LUT P2, PT, PT, PT, UP4, 0x80, 0x8 ;  /* 0x000000000008781c */ /* 0x000fe20003f4f048 */
[----:B------:R-:W1:Y:S01]  /*5750*/  @!UP0 LDCU.128 UR8, c[0x0][0xb10] ;  /* 0x00016200ff0887ac */ /* 0x000e620008000c00 */
[----:B------:R-:W2:Y:S01]  /*5760*/  @!UP0 LDCU UR5, c[0x0][0xb0c] ;  /* 0x00016180ff0587ac */ /* 0x000ea20008000800 */
[----:B------:R-:W3:Y:S01]  /*5770*/  @!UP0 LDCU UR4, c[0x0][0xb20] ;  /* 0x00016400ff0487ac */ /* 0x000ee20008000800 */
[----:B-1----:R-:W-:Y:S02]  /*5780*/  UIMAD.WIDE.U32 UR6, UR43, UR8, URZ ;  /* 0x000000082b0672a5 */ /* 0x002fe4000f8e00ff */
[----:B------:R-:W-:Y:S02]  /*5790*/  UIMAD.WIDE.U32 UR12, UR42, UR11, URZ ;  /* 0x0000000b2a0c72a5 */ /* 0x000fe4000f8e00ff */
[----:B------:R-:W-:Y:S03]  /*57a0*/  @!UP0 UISETP.NE.AND UP1, UPT, UR10, 0x1, UPT ;  /* 0x000000010a00888c */ /* 0x000fe6000bf25270 */
[----:B------:R-:W-:Y:S01]  /*57b0*/  @!UP0 UMOV UR6, UR7 ;  /* 0x0000000700068c82 */ /* 0x000fe20008000000 */
[----:B--2---:R-:W-:Y:S02]  /*57c0*/  @!UP0 UISETP.NE.AND UP2, UPT, UR5, 0x1, UPT ;  /* 0x000000010500888c */ /* 0x004fe4000bf45270 */
[----:B------:R-:W-:Y:S01]  /*57d0*/  @!UP0 USHF.R.U32.HI UR6, URZ, UR9, UR6 ;  /* 0x00000009ff068299 */ /* 0x000fe20008011606 */
[----:B------:R-:W-:Y:S02]  /*57e0*/  @!UP0 UMOV UR7, UR13 ;  /* 0x0000000d00078c82 */ /* 0x000fe40008000000 */
[----:B---3--:R-:W-:Y:S02]  /*57f0*/  @!UP0 USHF.R.U32.HI UR4, URZ, UR4, UR7 ;  /* 0x00000004ff048299 */ /* 0x008fe40008011607 */
[----:B------:R-:W-:Y:S02]  /*5800*/  @!UP0 USEL UR7, UR43, UR6, !UP2 ;  /* 0x000000062b078287 */ /* 0x000fe4000d000000 */
[----:B------:R-:W-:Y:S04]  /*5810*/  @!UP0 USEL UR6, UR42, UR4, !UP1 ;  /* 0x000000042a068287 */ /* 0x000fe8000c800000 */
[----:B------:R-:W-:Y:S02]  /*5820*/  @!UP0 UIADD3 UR4, UPT, UPT, -UR7, UR6, URZ ;  /* 0x0000000607048290 */ /* 0x000fe4000fffe1ff */
[----:B------:R-:W-:Y:S02]  /*5830*/  @!UP0 UIADD3 UR6, UPT, UPT, UR7, -UR6, URZ ;  /* 0x8000000607068290 */ /* 0x000fe4000fffe0ff */
[----:B------:R-:W-:Y:S02]  /*5840*/  @!UP0 UIMAD UR43, UR4, UR5, UR43 ;  /* 0x00000005042b82a4 */ /* 0x000fe4000f8e022b */
[----:B------:R-:W-:Y:S01]  /*5850*/  @!UP0 UIMAD UR42, UR6, UR10, UR42 ;  /* 0x0000000a062a82a4 */ /* 0x000fe2000f8e022a */
[----:B------:R-:W-:Y:S11]  /*5860*/  BRA.U !UP3, `(.L_x_85) ;  /* 0x000000010b3c7547 */ /* 0x000ff6000b800000 */
[----:B------:R-:W-:Y:S01]  /*5870*/  UISETP.NE.U32.AND UP0, UPT, UR52, URZ, UPT ;  /* 0x000000ff3400728c */ /* 0x000fe2000bf05070 */
[----:B------:R-:W-:Y:S02]  /*5880*/  HFMA2 R183, -RZ, RZ, 0, 5.9604644775390625e-08 ;  /* 0x00000001ffb77431 */ /* 0x000fe400000001ff */
[----:B------:R-:W-:Y:S01]  /*5890*/  IMAD.MOV.U32 R0, RZ, RZ, 0x1 ;  /* 0x00000001ff007424 */ /* 0x000fe200078e00ff */
[----:B------:R-:W-:Y:S06]  /*58a0*/  UISETP.NE.AND.EX UP0, UPT, UR53, URZ, UPT, UP0 ;  /* 0x000000ff3500728c */ /* 0x000fec000bf05300 */
[----:B------:R-:W-:Y:S05]  /*58b0*/  PLOP3.LUT P0, PT, PT, PT, UP0, 0x80, 0x8 ;  /* 0x000000000008781c */ /* 0x000fea0003f0f008 */
[----:B------:R-:W1:Y:S01]  /*58c0*/  @UP0 LDCU.64 UR6, c[0x0][0x888] ;  /* 0x00011100ff0607ac */ /* 0x000e620008000a00 */
[----:B------:R-:W-:Y:S07]  /*58d0*/  @UP0 UIMAD UR4, UR36, UR54, URZ ;  /* 0x00000036240402a4 */ /* 0x000fee000f8e02ff */
[----:B------:R-:W-:Y:S01]  /*58e0*/  @!P0 PRMT R183, R0, 0x7610, R183 ;  /* 0x0000761000b78816 */ /* 0x000fe200000000b7 */
[----:B-1----:R-:W-:Y:S06]  /*58f0*/  @UP0 UIMAD.WIDE UR6, UR4, 0x4, UR6 ;  /* 0x00000004040608a5 */ /* 0x002fec000f8e0206 */
[----:B------:R-:W-:Y:S02]  /*5900*/  IMAD.U32 R4, RZ, RZ, UR6 ;  /* 0x00000006ff047e24 */ /* 0x000fe4000f8e00ff */
[----:B------:R-:W-:Y:S05]  /*5910*/  IMAD.U32 R5, RZ, RZ, UR7 ;  /* 0x00000007ff057e24 */ /* 0x000fea000f8e00ff */
[----:B------:R-:W2:Y:S02]  /*5920*/  @P0 LDG.E R4, desc[UR56][R4.64] ;  /* 0x0000003804040981 */ /* 0x000ea4000c1e1900 */
[----:B--2---:R-:W-:Y:S11]  /*5930*/  @P0 R2UR UR45, R4 ;  /* 0x00000000042d02ca */ /* 0x004ff600000e0000 */
[----:B------:R-:W-:Y:S03]  /*5940*/  @!UPT UIADD3 URZ, UPT, UPT, URZ, URZ, URZ ;  /* 0x000000fffffff290 */ /* 0x000fe6000fffe0ff */
[----:B------:R-:W1:Y:S02]  /*5950*/  @!UP0 LDCU UR45, c[0x0][0x880] ;  /* 0x00011000ff2d87ac */ /* 0x000e640008000800 */
.L_x_85:
[----:B------:R-:W-:Y:S05]  /*5960*/  @!P1 BRA `(.L_x_86) ;  /* 0x0000000000209947 */ /* 0x000fea0003800000 */
[----:B----4-:R-:W-:Y:S04]  /*5970*/  ISETP.NE.U32.AND P0, PT, R178, RZ, PT ;  /* 0x000000ffb200720c */ /* 0x010fe80003f05070 */
[----:B------:R-:W-:Y:S11]  /*5980*/  ISETP.NE.AND.EX P0, PT, R179, RZ, PT, P0 ;  /* 0x000000ffb300720c */ /* 0x000ff60003f05300 */
[----:B------:R-:W-:Y:S02]  /*5990*/  @!UPT UIADD3 URZ, UPT, UPT, URZ, URZ, URZ ;  /* 0x000000fffffff290 */ /* 0x000fe4000fffe0ff */
[----:B------:R-:W2:Y:S01]  /*59a0*/  @P0 LDC.64 R4, c[0x0][0x8a8] ;  /* 0x00022a00ff040b82 */ /* 0x000ea20000000a00 */
[----:B------:R-:W-:Y:S04]  /*59b0*/  @P0 IMAD R0, R180, UR36, RZ ;  /* 0x00000024b4000c24 */ /* 0x000fe8000f8e02ff */
[----:B--2---:R-:W-:Y:S05]  /*59c0*/  @P0 IMAD.WIDE R4, R0, 0x4, R4 ;  /* 0x0000000400040825 */ /* 0x004fea00078e0204 */
[----:B-----5:R2:W5:Y:S02]  /*59d0*/  @P0 LDG.E R16, desc[UR56][R4.64] ;  /* 0x0000003804100981 */ /* 0x020564000c1e1900 */
[----:B--2---:R-:W3:Y:S02]  /*59e0*/  @!P0 LDC R16, c[0x0][0x8a0] ;  /* 0x00022800ff108b82 */ /* 0x004ee40000000800 */
.L_x_86:
[----:B------:R-:W-:Y:S01]  /*59f0*/  UISETP.NE.AND UP4, UPT, UR61, URZ, UPT ;  /* 0x000000ff3d00728c */ /* 0x000fe2000bf85270 */
[----:B-1----:R-:W-:Y:S01]  /*5a00*/  @P2 FSETP.NEU.AND P1, PT, RZ, UR45, PT ;  /* 0x0000002dff002c0b */ /* 0x002fe2000bf2d000 */
[----:B------:R-:W-:Y:S01]  /*5a10*/  UPLOP3.LUT UP2, UPT, UPT, UPT, UPT, 0x40, 0x4 ;  /* 0x000000000004789c */ /* 0x000fe20003f4e870 */
[----:B------:R-:W-:Y:S01]  /*5a20*/  @P2 LOP3.LUT P0, RZ, R183, 0xff, RZ, 0xc0, !PT ;  /* 0x000000ffb7ff2812 */ /* 0x000fe2000780c0ff */
[----:B------:R-:W-:Y:S01]  /*5a30*/  ULEA UR6, UR44, UR63, 0x3 ;  /* 0x0000003f2c067291 */ /* 0x000fe2000f8e18ff */
[----:B------:R-:W-:Y:S01]  /*5a40*/  SHF.L.U32 R3, R189, 0x1f, RZ ;  /* 0x0000001fbd037819 */ /* 0x000fe200000006ff */
[----:B------:R-:W-:Y:S01]  /*5a50*/  VIADD R186, R186, 0x1 ;  /* 0x00000001baba7836 */ /* 0x000fe20000000000 */
[----:B------:R-:W-:Y:S02]  /*5a60*/  CS2R R176, SRZ ;  /* 0x0000000000b07805 */ /* 0x000fe4000001ff00 */
[----:B------:R-:W-:Y:S02]  /*5a70*/  CS2R R168, SRZ ;  /* 0x0000000000a87805 */ /* 0x000fe4000001ff00 */
[----:B------:R-:W-:Y:S01]  /*5a80*/  CS2R R160, SRZ ;  /* 0x0000000000a07805 */ /* 0x000fe2000001ff00 */
[----:B------:R-:W-:Y:S01]  /*5a90*/  IMAD.U32 R22, RZ, RZ, UR6 ;  /* 0x00000006ff167e24 */ /* 0x000fe2000f8e00ff */
[----:B------:R-:W1:Y:S01]  /*5aa0*/  @UP4 LDCU.64 UR4, c[0x0][0x888] ;  /* 0x00011100ff0447ac */ /* 0x000e620008000a00 */
[----:B------:R-:W-:Y:S02]  /*5ab0*/  CS2R R152, SRZ ;  /* 0x0000000000987805 */ /* 0x000fe4000001ff00 */
[----:B------:R-:W-:Y:S02]  /*5ac0*/  CS2R R144, SRZ ;  /* 0x0000000000907805 */ /* 0x000fe4000001ff00 */
[----:B------:R-:W-:Y:S02]  /*5ad0*/  CS2R R136, SRZ ;  /* 0x0000000000887805 */ /* 0x000fe4000001ff00 */
[----:B------:R-:W-:Y:S02]  /*5ae0*/  CS2R R128, SRZ ;  /* 0x0000000000807805 */ /* 0x000fe4000001ff00 */
[----:B------:R-:W-:Y:S01]  /*5af0*/  CS2R R120, SRZ ;  /* 0x0000000000787805 */ /* 0x000fe2000001ff00 */
[----:B------:R-:W-:Y:S01]  /*5b00*/  @UP4 UPLOP3.LUT UP2, UPT, UPT, UPT, UP3, 0x80, 0x8 ;  /* 0x000000000008489c */ /* 0x000fe20003f4f030 */
[----:B------:R-:W-:Y:S02]  /*5b10*/  CS2R R112, SRZ ;  /* 0x0000000000707805 */ /* 0x000fe4000001ff00 */
[----:B------:R-:W-:Y:S02]  /*5b20*/  CS2R R104, SRZ ;  /* 0x0000000000687805 */ /* 0x000fe4000001ff00 */
[----:B------:R-:W-:Y:S01]  /*5b30*/  CS2R R18, SRZ ;  /* 0x0000000000127805 */ /* 0x000fe2000001ff00 */
[----:B-1----:R-:W-:Y:S04]  /*5b40*/  @UP4 UISETP.NE.U32.AND UP0, UPT, UR4, URZ, UPT ;  /* 0x000000ff0400428c */ /* 0x002fe8000bf05070 */
[----:B------:R-:W-:Y:S03]  /*5b50*/  @UP4 UISETP.NE.AND.EX UP1, UPT, UR5, URZ, UPT, UP0 ;  /* 0x000000ff0500428c */ /* 0x000fe6000bf25300 */
[----:B------:R-:W-:Y:S01]  /*5b60*/  @P2 VOTEU.ANY UP0, P1 ;  /* 0x0000000000ff2886 */ /* 0x000fe20000800100 */
[----:B------:R-:W-:Y:S02]  /*5b70*/  @UP4 USEL UR4, URZ, 0xffffffff, UP0 ;  /* 0xffffffffff044887 */ /* 0x000fe40008000000 */
[----:B------:R-:W-:Y:S01]  /*5b80*/  @UP4 USEL UR5, URZ, 0xffffffff, UP1 ;  /* 0xffffffffff054887 */ /* 0x000fe20008800000 */
[----:B------:R-:W-:Y:S01]  /*5b90*/  @P2 VOTEU.ANY UP0, P0 ;  /* 0x0000000000ff2886 */ /* 0x000fe20000000100 */
[----:B------:R-:W-:Y:S02]  /*5ba0*/  PLOP3.LUT P2, PT, PT, PT, PT, 0x8, 0x80 ;  /* 0x000000000080781c */ /* 0x000fe40003f4e170 */
[----:B------:R-:W-:Y:S04]  /*5bb0*/  @UP2 USEL UR4, UR5, UR4, !UP0 ;  /* 0x0000000405042287 */ /* 0x000fe8000c000000 */
[----:B------:R-:W-:Y:S04]  /*5bc0*/  @UP4 ULOP3.LUT UR4, UR4, 0x1, URZ, 0xc0, !UPT ;  /* 0x0000000104044892 */ /* 0x000fe8000f8ec0ff */
[----:B------:R-:W-:Y:S06]  /*5bd0*/  UISETP.NE.U32.OR UP0, UPT, UR4, 0x1, !UP4 ;  /* 0x000000010400788c */ /* 0x000fec000e705470 */
[----:B------:R-:W-:Y:S11]  /*5be0*/  PLOP3.LUT P0, PT, PT, PT, UP0, 0x80, 0x8 ;  /* 0x000000000008781c */ /* 0x000ff60003f0f008 */
[----:B------:R-:W-:Y:S02]  /*5bf0*/  @!UPT UIADD3 URZ, UPT, UPT, URZ, URZ, URZ ;  /* 0x000000fffffff290 */ /* 0x000fe4000fffe0ff */
[----:B------:R-:W-:Y:S04]  /*5c00*/  @P0 SHF.L.U32 R0, R187, 0x1f, RZ ;  /* 0x0000001fbb000819 */ /* 0x000fe800000006ff */
[----:B------:R-:W1:Y:S01]  /*5c10*/  @P0 SYNCS.PHASECHK.TRANS64.TRYWAIT P1, [UR63+0x30], R0 ;  /* 0x00003000ff0005a7 */ /* 0x000e62000802113f */
[----:B------:R2:W2:Y:S01]  /*5c20*/  SYNCS.PHASECHK.TRANS64.TRYWAIT P3, [UR6+0x70], R3 ;  /* 0x00007003ff0075a7 */ /* 0x0004a20008061106 */
[----:B-1----:R-:W-:Y:S01]  /*5c30*/  @P0 PLOP3.LUT P2, PT, P1, PT, PT, 0x8, 0x80 ;  /* 0x000000000080081c */ /* 0x002fe20000f4e170 */
[----:B------:R-:W-:Y:S01]  /*5c40*/  @!UPT UIADD3 URZ, UPT, UPT, URZ, URZ, URZ ;  /* 0x000000fffffff290 */ /* 0x000fe2000fffe0ff */
[----:B--2---:R-:W-:Y:S11]  /*5c50*/  BRA.U !UP0, `(.L_x_87) ;  /* 0x0000000108c87547 */ /* 0x004ff6000b800000 */
[----:B------:R-:W-:Y:S02]  /*5c60*/  FSETP.NEU.AND P1, PT, RZ, UR45, PT ;  /* 0x0000002dff007c0b */ /* 0x000fe4000bf2d000 */
[----:B------:R-:W-:Y:S01]  /*5c70*/  LOP3.LUT P0, RZ, R183, 0xff, RZ, 0xc0, !PT ;  /* 0x000000ffb7ff7812 */ /* 0x000fe2000780c0ff */
[----:B------:R-:W-:Y:S01]  /*5c80*/  @!UPT UIADD3 URZ, UPT, UPT, URZ, URZ, URZ ;  /* 0x000000fffffff290 */ /* 0x000fe2000fffe0ff */
[----:B------:R-:W-:Y:S11]  /*5c90*/  @!P2 BRA `(.L_x_88) ;  /* 0x00000000000ca947 */ /* 0x000ff60003800000 */
[----:B------:R-:W-:Y:S04]  /*5ca0*/  SHF.L.U32 R5, R187, 0x1f, RZ ;  /* 0x0000001fbb057819 */ /* 0x000fe800000006ff */
[----:B------:R-:W1:Y:S02]  /*5cb0*/  SYNCS.PHASECHK.TRANS64.TRYWAIT P2, [UR63+0x30], R5 ;  /* 0x00003005ff0075a7 */ /* 0x000e64000804113f */
[----:B-1----:R-:W-:Y:S05]  /*5cc0*/  @!P2 BRA `(.L_x_89) ;  /* 0x0000003400fca947 */ /* 0x002fea0003800000 */
.L_x_88:
[----:B------:R-:W-:Y:S01]  /*5cd0*/  UISETP.NE.U32.AND UP0, UPT, UR52, URZ, UPT ;  /* 0x000000ff3400728c */ /* 0x000fe2000bf05070 */
[----:B------:R-:W-:Y:S01]  /*5ce0*/  CS2R R18, SRZ ;  /* 0x0000000000127805 */ /* 0x000fe2000001ff00 */
[----:B------:R-:W-:Y:S01]  /*5cf0*/  VOTEU.ANY UP1, P1 ;  /* 0x0000000000ff7886 */ /* 0x000fe20000820100 */
[----:B------:R-:W-:Y:S01]  /*5d00*/  USEL UR4, URZ, 0xffffffff, UP1 ;  /* 0xffffffffff047887 */ /* 0x000fe20008800000 */
[----:B------:R-:W-:Y:S01]  /*5d10*/  CS2R R104, SRZ ;  /* 0x0000000000687805 */ /* 0x000fe2000001ff00 */
[----:B------:R-:W-:Y:S01]  /*5d20*/  UISETP.NE.AND.EX UP0, UPT, UR53, URZ, UPT, UP0 ;  /* 0x000000ff3500728c */ /* 0x000fe2000bf05300 */
[----:B------:R-:W-:Y:S02]  /*5d30*/  CS2R R112, SRZ ;  /* 0x0000000000707805 */ /* 0x000fe4000001ff00 */
[----:B------:R-:W-:Y:S02]  /*5d40*/  CS2R R120, SRZ ;  /* 0x0000000000787805 */ /* 0x000fe4000001ff00 */
[----:B------:R-:W-:Y:S01]  /*5d50*/  CS2R R128, SRZ ;  /* 0x0000000000807805 */ /* 0x000fe2000001ff00 */
[----:B------:R-:W-:Y:S01]  /*5d60*/  USEL UR5, URZ, 0xffffffff, UP0 ;  /* 0xffffffffff057887 */ /* 0x000fe20008000000 */
[----:B------:R-:W-:Y:S02]  /*5d70*/  CS2R R136, SRZ ;  /* 0x0000000000887805 */ /* 0x000fe4000001ff00 */
[----:B------:R-:W-:Y:S01]  /*5d80*/  CS2R R144, SRZ ;  /* 0x0000000000907805 */ /* 0x000fe2000001ff00 */
[----:B------:R-:W-:Y:S01]  /*5d90*/  VOTEU.ANY UP0, P0 ;  /* 0x0000000000ff7886 */ /* 0x000fe20000000100 */
[----:B------:R-:W-:Y:S01]  /*5da0*/  @UP3 USEL UR4, UR5, UR4, !UP0 ;  /* 0x0000000405043287 */ /* 0x000fe2000c000000 */
[----:B------:R-:W-:Y:S02]  /*5db0*/  CS2R R152, SRZ ;  /* 0x0000000000987805 */ /* 0x000fe4000001ff00 */
[----:B------:R-:W-:Y:S02]  /*5dc0*/  CS2R R160, SRZ ;  /* 0x0000000000a07805 */ /* 0x000fe4000001ff00 */
[----:B------:R-:W-:Y:S01]  /*5dd0*/  CS2R R168, SRZ ;  /* 0x0000000000a87805 */ /* 0x000fe2000001ff00 */
[----:B------:R-:W-:Y:S01]  /*5de0*/  ULOP3.LUT UR4, UR4, 0x1, URZ, 0xc0, !UPT ;  /* 0x0000000104047892 */ /* 0x000fe2000f8ec0ff */
[----:B------:R-:W-:Y:S02]  /*5df0*/  CS2R R176, SRZ ;  /* 0x0000000000b07805 */ /* 0x000fe4000001ff00 */
[----:B------:R-:W-:Y:S01]  /*5e00*/  LOP3.LUT R187, R187, 0x1, RZ, 0x3c, !PT ;  /* 0x00000001bbbb7812 */ /* 0x000fe200078e3cff */
[----:B------:R-:W-:Y:S02]  /*5e10*/  UISETP.NE.U32.AND UP0, UPT, UR4, 0x1, UPT ;  /* 0x000000010400788c */ /* 0x000fe4000bf05070 */
[----:B------:R-:W-:Y:S04]  /*5e20*/  UIADD3 UR4, UPT, UPT, UR63, 0x38, URZ ;  /* 0x000000383f047890 */ /* 0x000fe8000fffe0ff */
[----:B------:R-:W-:Y:S01]  /*5e30*/  PLOP3.LUT P0, PT, PT, PT, UP0, 0x80, 0x8 ;  /* 0x000000000008781c */ /* 0x000fe20003f0f008 */
[----:B------:R-:W-:Y:S11]  /*5e40*/  UPRMT UR4, UR60, 0x654, UR4 ;  /* 0x000006543c047896 */ /* 0x000ff60008000004 */
[----:B------:R-:W-:Y:S01]  /*5e50*/  @!UPT UIADD3 URZ, UPT, UPT, URZ, URZ, URZ ;  /* 0x000000fffffff290 */ /* 0x000fe2000fffe0ff */
[----:B------:R2:W1:Y:S04]  /*5e60*/  @P0 LDS.64 R18, [R182+UR63+0x180] ;  /* 0x0001803fb6120984 */ /* 0x0004680008000a00 */
        /* <DEDUP_REMOVED lines=9> */
[----:B------:R2:W1:Y:S01]  /*5f00*/  @P0 LDS.64 R176, [R182+UR63+0x2980] ;  /* 0x0029803fb6b00984 */ /* 0x0004620008000a00 */
[----:B------:R-:W-:Y:S01]  /*5f10*/  @!PT LDS RZ, [RZ] ;  /* 0x00000000fffff984 */ /* 0x000fe20000000800 */
[----:B------:R-:W-:Y:S01]  /*5f20*/  @!PT LDS RZ, [RZ] ;  /* 0x00000000fffff984 */ /* 0x000fe20000000800 */
[----:B------:R-:W-:Y:S01]  /*5f30*/  @!PT LDS RZ, [RZ] ;  /* 0x00000000fffff984 */ /* 0x000fe20000000800 */
[----:B------:R-:W-:Y:S01]  /*5f40*/  @!PT LDS RZ, [RZ] ;  /* 0x00000000fffff984 */ /* 0x000fe20000000800 */
[----:B------:R3:W-:Y:S06]  /*5f50*/  MEMBAR.ALL.CTA ;  /* 0x0000000000007992 */ /* 0x0007ec0000008000 */
[----:B---3--:R-:W3:Y:S02]  /*5f60*/  FENCE.VIEW.ASYNC.S ;  /* 0x00000000000073c6 */ /* 0x008ee40000000000 */
[----:B---3--:R-:W-:Y:S01]  /*5f70*/  SYNCS.ARRIVE.TRANS64.RED.A1T0 RZ, [UR4], RZ ;  /* 0x000000ffffff79a7 */ /* 0x008fe20008100404 */
.L_x_87:
[----:B------:R-:W-:Y:S05]  /*5f80*/  @P3 BRA `(.L_x_90) ;  /* 0x0000000000103947 */ /* 0x000fea0003800000 */
[----:B------:R-:W-:Y:S11]  /*5f90*/  R2UR UR4, R22 ;  /* 0x00000000160472ca */ /* 0x000ff600000e0000 */
[----:B------:R-:W-:Y:S02]  /*5fa0*/  @!UPT UIADD3 URZ, UPT, UPT, URZ, URZ, URZ ;  /* 0x000000fffffff290 */ /* 0x000fe4000fffe0ff */
[----:B------:R-:W3:Y:S02]  /*5fb0*/  SYNCS.PHASECHK.TRANS64.TRYWAIT P0, [UR4+0x70], R3 ;  /* 0x00007003ff0075a7 */ /* 0x000ee40008001104 */
[----:B---3--:R-:W-:Y:S05]  /*5fc0*/  @!P0 BRA `(.L_x_91) ;  /* 0x0000003400548947 */ /* 0x008fea0003800000 */
.L_x_90:
[----:B------:R-:W-:Y:S04]  /*5fd0*/  ULEA.HI UR4, UR44, UR44, URZ, 0x1 ;  /* 0x0000002c2c047291 */ /* 0x000fe8000f8f08ff */
[----:B------:R-:W-:Y:S02]  /*5fe0*/  USHF.R.U32.HI UR5, URZ, 0x1, UR4 ;  /* 0x00000001ff057899 */ /* 0x000fe40008011604 */
[----:B------:R-:W-:Y:S04]  /*5ff0*/  ULOP3.LUT UR4, UR4, 0xffe, URZ, 0xc0, !UPT ;  /* 0x00000ffe04047892 */ /* 0x000fe8000f8ec0ff */
[----:B------:R-:W-:Y:S01]  /*6000*/  UIADD3 UR4, UPT, UPT, -UR4, UR44, URZ ;  /* 0x0000002c04047290 */ /* 0x000fe2000fffe1ff */
[----:B-1----:R-:W-:Y:S04]  /*6010*/  IMAD.U32 R3, RZ, RZ, UR5 ;  /* 0x00000005ff037e24 */ /* 0x002fe8000f8e00ff */
[----:B------:R-:W-:Y:S01]  /*6020*/  IMAD R0, R3, 0xb0, R2 ;  /* 0x000000b003007824 */ /* 0x000fe200078e0202 */
[----:B------:R-:W-:Y:S05]  /*6030*/  MOV R17, UR4 ;  /* 0x0000000400117c02 */ /* 0x000fea0008000f00 */
[----:B------:R-:W-:Y:S05]  /*6040*/  IMAD R17, R17, 0x100000, R0 ;  /* 0x0010000011117824 */ /* 0x000fea00078e0200 */
[----:B------:R-:W-:Y:S04]  /*6050*/  SHF.R.U32.HI R5, RZ, 0x15, R17 ;  /* 0x00000015ff057819 */ /* 0x000fe80000011611 */
[----:B------:R-:W-:Y:S11]  /*6060*/  LOP3.LUT P0, RZ, R5, 0x3, R184, 0x48, !PT ;  /* 0x0000000305ff7812 */ /* 0x000ff600078048b8 */
[----:B------:R-:W-:Y:S02]  /*6070*/  @!UPT UIADD3 URZ, UPT, UPT, URZ, URZ, URZ ;  /* 0x000000fffffff290 */ /* 0x000fe4000fffe0ff */
[----:B------:R-:W-:Y:S05]  /*6080*/  @!P0 BRA `(.L_x_92) ;  /* 0x0000000000408947 */ /* 0x000fea0003800000 */
[----:B------:R-:W1:Y:S01]  /*6090*/  LDCU.64 UR8, c[0x4][0x68] ;  /* 0x01000d00ff0877ac */ /* 0x000e620008000a00 */
[----:B------:R-:W-:Y:S01]  /*60a0*/  MOV R15, 0x0 ;  /* 0x00000000000f7802 */ /* 0x000fe20000000f00 */
[----:B------:R-:W-:Y:S02]  /*60b0*/  HFMA2 R12, -RZ, RZ, 0, 5.9604644775390625e-08 ;  /* 0x00000001ff0c7431 */ /* 0x000fe400000001ff */
[----:B------:R-:W-:Y:S02]  /*60c0*/  IMAD.MOV.U32 R8, RZ, RZ, 0x192 ;  /* 0x00000192ff087424 */ /* 0x000fe400078e00ff */
[----:B------:R-:W-:Y:S01]  /*60d0*/  IMAD.MOV.U32 R13, RZ, RZ, RZ ;  /* 0x000000ffff0d7224 */ /* 0x000fe200078e00ff */
[----:B------:R-:W2:Y:S01]  /*60e0*/  LDCU.64 UR6, c[0x4][0x70] ;  /* 0x01000e00ff0677ac */ /* 0x000ea20008000a00 */
[----:B------:R-:W3:Y:S01]  /*60f0*/  LDC.64 R14, c[0x4][R15] ;  /* 0x010000000f0e7b82 */ /* 0x000ee20000000a00 */
[----:B------:R-:W4:Y:S01]  /*6100*/  LDCU.64 UR4, c[0x4][0x8] ;  /* 0x01000100ff0477ac */ /* 0x000f220008000a00 */
[----:B-1----:R-:W-:Y:S01]  /*6110*/  MOV R5, UR9 ;  /* 0x0000000900057c02 */ /* 0x002fe20008000f00 */
[----:B------:R-:W-:Y:S01]  /*6120*/  IMAD.U32 R4, RZ, RZ, UR8 ;  /* 0x00000008ff047e24 */ /* 0x000fe2000f8e00ff */
[----:B--2---:R-:W-:Y:S01]  /*6130*/  MOV R7, UR7 ;  /* 0x0000000700077c02 */ /* 0x004fe20008000f00 */
[----:B------:R-:W-:Y:S01]  /*6140*/  IMAD.U32 R6, RZ, RZ, UR6 ;  /* 0x00000006ff067e24 */ /* 0x000fe2000f8e00ff */
[----:B----4-:R-:W-:Y:S01]  /*6150*/  MOV R11, UR5 ;  /* 0x00000005000b7c02 */ /* 0x010fe20008000f00 */
[----:B------:R-:W-:Y:S02]  /*6160*/  IMAD.U32 R10, RZ, RZ, UR4 ;  /* 0x00000004ff0a7e24 */ /* 0x000fe4000f8e00ff */
[----:B------:R-:W-:Y:S07]  /*6170*/  LEPC R20, `(.L_x_92) ;  /* 0x000000001014794e */ /* 0x000fee0000000000 */
[----:B---3-5:R-:W-:Y:S05]  /*6180*/  CALL.ABS.NOINC R14 ;  /* 0x000000000e007343 */ /* 0x028fea0003c00000 */
.L_x_92:
[----:B------:R-:W-:Y:S05]  /*6190*/  WARPSYNC.ALL ;  /* 0x0000000000007948 */ /* 0x000fea0003800000 */
[C---:B------:R-:W-:Y:S01]  /*61a0*/  R2UR UR4, R17.reuse ;  /* 0x00000000110472ca */ /* 0x040fe200000e0000 */
[----:B------:R-:W-:Y:S05]  /*61b0*/  VIADD R3, R17, 0x10 ;  /* 0x0000001011037836 */ /* 0x000fea0000000000 */
[----:B------:R-:W-:Y:S04]  /*61c0*/  SHF.R.U32.HI R3, RZ, 0x15, R3 ;  /* 0x00000015ff037819 */ /* 0x000fe80000011603 */
[----:B------:R-:W-:Y:S03]  /*61d0*/  LOP3.LUT P0, RZ, R3, 0x3, R184, 0x48, !PT ;  /* 0x0000000303ff7812 */ /* 0x000fe600078048b8 */
[----:B------:R-:W1:Y:S01]  /*61e0*/  LDTM.16dp32bit_t0_t15.x8 R96, tmem[UR4] ;  /* 0x00000004006079ee */ /* 0x000e620008980000 */
[----:B------:R-:W1:Y:S09]  /*61f0*/  LDTM.16dp32bit_t16_t31.x8 R96, tmem[UR4+0x8] ;  /* 0x00000804006079ee */ /* 0x000e7200089a0000 */
[----:B-1----:R-:W-:Y:S05]  /*6200*/  @!P0 BRA `(.L_x_93) ;  /* 0x0000000000408947 */ /* 0x002fea0003800000 */
        /* <DEDUP_REMOVED lines=16> */
.L_x_93:
[----:B------:R-:W-:Y:S05]  /*6310*/  WARPSYNC.ALL ;  /* 0x0000000000007948 */ /* 0x000fea0003800000 */
[C---:B------:R-:W-:Y:S01]  /*6320*/  R2UR UR4, R17.reuse ;  /* 0x00000000110472ca */ /* 0x040fe200000e0000 */
[----:B------:R-:W-:Y:S05]  /*6330*/  VIADD R3, R17, 0x20 ;  /* 0x0000002011037836 */ /* 0x000fea0000000000 */
[----:B------:R-:W-:Y:S04]  /*6340*/  SHF.R.U32.HI R3, RZ, 0x15, R3 ;  /* 0x00000015ff037819 */ /* 0x000fe80000011603 */
[----:B------:R-:W-:Y:S03]  /*6350*/  LOP3.LUT P0, RZ, R3, 0x3, R184, 0x48, !PT ;  /* 0x0000000303ff7812 */ /* 0x000fe600078048b8 */
[----:B------:R-:W1:Y:S01]  /*6360*/  LDTM.16dp32bit_t0_t15.x8 R88, tmem[UR4+0x10] ;  /* 0x00001004005879ee */ /* 0x000e620008980000 */
        /* <DEDUP_REMOVED lines=18> */
.L_x_94:
        /* <DEDUP_REMOVED lines=24> */
.L_x_95:
        /* <DEDUP_REMOVED lines=24> */
.L_x_96:
        /* <DEDUP_REMOVED lines=24> */
.L_x_97:
        /* <DEDUP_REMOVED lines=24> */
.L_x_98:
        /* <DEDUP_REMOVED lines=24> */
.L_x_99:
        /* <DEDUP_REMOVED lines=24> */
.L_x_100:
        /* <DEDUP_REMOVED lines=24> */
.L_x_101:
        /* <DEDUP_REMOVED lines=24> */
.L_x_102:
[----:B------:R-:W-:Y:S01]  /*7090*/  ISETP.NE.AND P0, PT, R190, RZ, PT ;  /* 0x000000ffbe00720c */ /* 0x000fe20003f05270 */
[----:B------:R-:W-:Y:S05]  /*70a0*/  WARPSYNC.ALL ;  /* 0x0000000000007948 */ /* 0x000fea0003800000 */
[----:B------:R-:W-:Y:S01]  /*70b0*/  F2FP.F16.E4M3.UNPACK_B R0, R18 ;  /* 0x00000012ff00723e */ /* 0x000fe200020006ff */
[C---:B---3-5:R-:W-:Y:S01]  /*70c0*/  FMUL R96, R16.reuse, R96 ;  /* 0x0000006010607220 */ /* 0x068fe20000400000 */
[----:B------:R-:W-:Y:S01]  /*70d0*/  F2FP.F16.E4M3.UNPACK_B R18, R18.H1 ;  /* 0x00000012ff12723e */ /* 0x000fe200030006ff */
[----:B------:R-:W-:Y:S01]  /*70e0*/  FMUL R97, R16, R97 ;  /* 0x0000006110617220 */ /* 0x000fe20000400000 */
[-C--:B------:R-:W-:Y:S01]  /*70f0*/  F2FP.F16.E4M3.UNPACK_B R4, R104.reuse ;  /* 0x00000068ff04723e */ /* 0x080fe200020006ff */
[----:B------:R-:W-:Y:S01]  /*7100*/  HADD2.F32 R3, -RZ, R0.H0_H0 ;  /* 0x20000000ff037230 */ /* 0x000fe20000004100 */
[-C--:B------:R-:W-:Y:S01]  /*7110*/  F2FP.F16.E4M3.UNPACK_B R6, R19.reuse ;  /* 0x00000013ff06723e */ /* 0x080fe200020006ff */
[----:B------:R-:W-:Y:S01]  /*7120*/  HADD2.F32 R13, -RZ, R18.H0_H0 ;  /* 0x20000012ff0d7230 */ /* 0x000fe20000004100 */
[----:B------:R-:W-:Y:S01]  /*7130*/  F2FP.F16.E4M3.UNPACK_B R5, R19.H1 ;  /* 0x00000013ff05723e */ /* 0x000fe200030006ff */
[--C-:B------:R-:W-:Y:S01]  /*7140*/  HADD2.F32 R21, -RZ, R4.reuse.H0_H0 ;  /* 0x20000004ff157230 */ /* 0x100fe20000004100 */
[----:B------:R-:W-:Y:S01]  /*7150*/  F2FP.F16.E4M3.UNPACK_B R104, R104.H1 ;  /* 0x00000068ff68723e */ /* 0x000fe200030006ff */
[----:B------:R-:W-:Y:S01]  /*7160*/  HADD2.F32 R20, -RZ, R4.H1_H1 ;  /* 0x30000004ff147230 */ /* 0x000fe20000004100 */
[-C--:B------:R-:W-:Y:S01]  /*7170*/  F2FP.F16.E4M3.UNPACK_B R4, R112.reuse ;  /* 0x00000070ff04723e */ /* 0x080fe200020006ff */
[----:B------:R-:W-:Y:S01]  /*7180*/  HADD2.F32 R12, -RZ, R18.H1_H1 ;  /* 0x30000012ff0c7230 */ /* 0x000fe20000004100 */
[----:B------:R-:W-:Y:S01]  /*7190*/  R2UR UR5, R22 ;  /* 0x00000000160572ca */ /* 0x000fe200000e0000 */
[--C-:B------:R-:W-:Y:S01]  /*71a0*/  HADD2.F32 R14, -RZ, R6.reuse.H1_H1 ;  /* 0x30000006ff0e7230 */ /* 0x100fe20000004100 */
[----:B------:R-:W-:Y:S01]  /*71b0*/  F2FP.F16.E4M3.UNPACK_B R112, R112.H1 ;  /* 0x00000070ff70723e */ /* 0x000fe200030006ff */
[----:B------:R-:W-:Y:S01]  /*71c0*/  HADD2.F32 R15, -RZ, R6.H0_H0 ;  /* 0x20000006ff0f7230 */ /* 0x000fe20000004100 */
[-C--:B------:R-:W-:Y:S01]  /*71d0*/  F2FP.F16.E4M3.UNPACK_B R6, R105.reuse ;  /* 0x00000069ff06723e */ /* 0x080fe200020006ff */
[--C-:B------:R-:W-:Y:S01]  /*71e0*/  HADD2.F32 R19, -RZ, R5.reuse.H0_H0 ;  /* 0x20000005ff137230 */ /* 0x100fe20000004100 */
[----:B------:R-:W-:Y:S01]  /*71f0*/  R2UR UR4, R17 ;  /* 0x00000000110472ca */ /* 0x000fe200000e0000 */
[----:B------:R-:W-:Y:S01]  /*7200*/  HADD2.F32 R18, -RZ, R5.H1_H1 ;  /* 0x30000005ff127230 */ /* 0x000fe20000004100 */
[----:B------:R-:W-:Y:S01]  /*7210*/  F2FP.F16.E4M3.UNPACK_B R5, R105.H1 ;  /* 0x00000069ff05723e */ /* 0x000fe200030006ff */
[--C-:B------:R-:W-:Y:S02]  /*7220*/  HADD2.F32 R23, -RZ, R104.reuse.H0_H0 ;  /* 0x20000068ff177230 */ /* 0x100fe40000004100 */
[----:B------:R-:W-:Y:S01]  /*7230*/  FFMA R96, R3, UR45, R96 ;  /* 0x0000002d03607c23 */ /* 0x000fe20008000060 */
[----:B------:R-:W-:Y:S02]  /*7240*/  HADD2.F32 R22, -RZ, R104.H1_H1 ;  /* 0x30000068ff167230 */ /* 0x000fe40000004100 */
[C---:B------:R-:W-:Y:S01]  /*7250*/  FMUL R100, R16.reuse, R100 ;  /* 0x0000006410647220 */ /* 0x040fe20000400000 */
[--C-:B------:R-:W-:Y:S02]  /*7260*/  HADD2.F32 R109, -RZ, R4.reuse.H0_H0 ;  /* 0x20000004ff6d7230 */ /* 0x100fe40000004100 */
[C---:B------:R-:W-:Y:S01]  /*7270*/  FMUL R101, R16.reuse, R101 ;  /* 0x0000006510657220 */ /* 0x040fe20000400000 */
[----:B------:R-:W-:Y:S01]  /*7280*/  HADD2.F32 R108, -RZ, R4.H1_H1 ;  /* 0x30000004ff6c7230 */ /* 0x000fe20000004100 */
[-C--:B------:R-:W-:Y:S01]  /*7290*/  F2FP.F16.E4M3.UNPACK_B R4, R120.reuse ;  /* 0x00000078ff04723e */ /* 0x080fe200020006ff */
[--C-:B------:R-:W-:Y:S01]  /*72a0*/  HADD2.F32 R105, -RZ, R6.reuse.H0_H0 ;  /* 0x20000006ff697230 */ /* 0x100fe20000004100 */
[----:B------:R-:W-:Y:S01]  /*72b0*/  F2FP.F16.E4M3.UNPACK_B R120, R120.H1 ;  /* 0x00000078ff78723e */ /* 0x000fe200030006ff */
[----:B------:R-:W-:Y:S01]  /*72c0*/  HADD2.F32 R104, -RZ, R6.H1_H1 ;  /* 0x30000006ff687230 */ /* 0x000fe20000004100 */
[-C--:B------:R-:W-:Y:S01]  /*72d0*/  F2FP.F16.E4M3.UNPACK_B R6, R113.reuse ;  /* 0x00000071ff06723e */ /* 0x080fe200020006ff */
[--C-:B------:R-:W-:Y:S02]  /*72e0*/  HADD2.F32 R107, -RZ, R5.reuse.H0_H0 ;  /* 0x20000005ff6b7230 */ /* 0x100fe40000004100 */
[C---:B------:R-:W-:Y:S01]  /*72f0*/  FMUL R88, R16.reuse, R88 ;  /* 0x0000005810587220 */ /* 0x040fe20000400000 */
[----:B------:R-:W-:Y:S01]  /*7300*/  HADD2.F32 R106, -RZ, R5.H1_H1 ;  /* 0x30000005ff6a7230 */ /* 0x000fe20000004100 */
[----:B------:R-:W-:Y:S01]  /*7310*/  F2FP.F16.E4M3.UNPACK_B R5, R113.H1 ;  /* 0x00000071ff05723e */ /* 0x000fe200030006ff */
[--C-:B------:R-:W-:Y:S02]  /*7320*/  HADD2.F32 R117, -RZ, R4.reuse.H0_H0 ;  /* 0x20000004ff757230 */ /* 0x100fe40000004100 */
[C---:B------:R-:W-:Y:S01]  /*7330*/  FMUL R89, R16.reuse, R89 ;  /* 0x0000005910597220 */ /* 0x040fe20000400000 */
[----:B------:R-:W-:Y:S01]  /*7340*/  HADD2.F32 R116, -RZ, R4.H1_H1 ;  /* 0x30000004ff747230 */ /* 0x000fe20000004100 */
[-C--:B------:R-:W-:Y:S01]  /*7350*/  F2FP.F16.E4M3.UNPACK_B R4, R128.reuse ;  /* 0x00000080ff04723e */ /* 0x080fe200020006ff */
[--C-:B------:R-:W-:Y:S01]  /*7360*/  HADD2.F32 R111, -RZ, R112.reuse.H0_H0 ;  /* 0x20000070ff6f7230 */ /* 0x100fe20000004100 */
[----:B------:R-:W-:Y:S01]  /*7370*/  F2FP.F16.E4M3.UNPACK_B R128, R128.H1 ;  /* 0x00000080ff80723e */ /* 0x000fe200030006ff */
[----:B------:R-:W-:Y:S02]  /*7380*/  HADD2.F32 R110, -RZ, R112.H1_H1 ;  /* 0x30000070ff6e7230 */ /* 0x000fe40000004100 */
[C---:B------:R-:W-:Y:S01]  /*7390*/  FMUL R92, R16.reuse, R92 ;  /* 0x0000005c105c7220 */ /* 0x040fe20000400000 */
[--C-:B------:R-:W-:Y:S02]  /*73a0*/  HADD2.F32 R113, -RZ, R6.reuse.H0_H0 ;  /* 0x20000006ff717230 */ /* 0x100fe40000004100 */
[C---:B------:R-:W-:Y:S01]  /*73b0*/  FMUL R93, R16.reuse, R93 ;  /* 0x0000005d105d7220 */ /* 0x040fe20000400000 */
        /* <DEDUP_REMOVED lines=70> */
[----:B------:R-:W-:Y:S02]  /*7820*/  HADD2.F32 R0, -RZ, R0.H1_H1 ;  /* 0x30000000ff007230 */ /* 0x000fe40000004100 */
[C---:B------:R-:W-:Y:S01]  /*7830*/  FMUL R49, R16.reuse, R49 ;  /* 0x0000003110317220 */ /* 0x040fe20000400000 */
[--C-:B------:R-:W-:Y:S02]  /*7840*/  HADD2.F32 R157, -RZ, R4.reuse.H0_H0 ;  /* 0x20000004ff9d7230 */ /* 0x100fe40000004100 */
[----:B------:R-:W-:Y:S01]  /*7850*/  FMUL R52, R16, R52 ;  /* 0x0000003410347220 */ /* 0x000fe20000400000 */
[----:B------:R-:W-:Y:S01]  /*7860*/  HADD2.F32 R156, -RZ, R4.H1_H1 ;  /* 0x30000004ff9c7230 */ /* 0x000fe20000004100 */
[-C--:B------:R-:W-:Y:S01]  /*7870*/  F2FP.F16.E4M3.UNPACK_B R4, R168.reuse ;  /* 0x000000a8ff04723e */ /* 0x080fe200020006ff */
[----:B------:R-:W-:Y:S01]  /*7880*/  FFMA R97, R0, UR45, R97 ;  /* 0x0000002d00617c23 */ /* 0x000fe20008000061 */
[----:B------:R-:W-:Y:S01]  /*7890*/  F2FP.F16.E4M3.UNPACK_B R168, R168.H1 ;  /* 0x000000a8ffa8723e */ /* 0x000fe200030006ff */
[----:B------:R-:W-:Y:S02]  /*78a0*/  HADD2.F32 R153, -RZ, R6.H0_H0 ;  /* 0x20000006ff997230 */ /* 0x000fe40000004100 */
[C---:B------:R-:W-:Y:S01]  /*78b0*/  FMUL R53, R16.reuse, R53 ;  /* 0x0000003510357220 */ /* 0x040fe20000400000 */
[--C-:B------:R-:W-:Y:S02]  /*78c0*/  HADD2.F32 R165, -RZ, R4.reuse.H0_H0 ;  /* 0x20000004ffa57230 */ /* 0x100fe40000004100 */
[C---:B------:R-:W-:Y:S01]  /*78d0*/  FMUL R40, R16.reuse, R40 ;  /* 0x0000002810287220 */ /* 0x040fe20000400000 */
[----:B------:R-:W-:Y:S01]  /*78e0*/  HADD2.F32 R164, -RZ, R4.H1_H1 ;  /* 0x30000004ffa47230 */ /* 0x000fe20000004100 */
[----:B------:R-:W-:Y:S01]  /*78f0*/  F2FP.F16.E4M3.UNPACK_B R4, R176 ;  /* 0x000000b0ff04723e */ /* 0x000fe200020006ff */
[--C-:B------:R-:W-:Y:S02]  /*7900*/  HADD2.F32 R167, -RZ, R168.reuse.H0_H0 ;  /* 0x200000a8ffa77230 */ /* 0x100fe40000004100 */
[C---:B------:R-:W-:Y:S01]  /*7910*/  FMUL R41, R16.reuse, R41 ;  /* 0x0000002910297220 */ /* 0x040fe20000400000 */
[----:B------:R-:W-:Y:S02]  /*7920*/  HADD2.F32 R166, -RZ, R168.H1_H1 ;  /* 0x300000a8ffa67230 */ /* 0x000fe40000004100 */
[C---:B------:R-:W-:Y:S01]  /*7930*/  FMUL R44, R16.reuse, R44 ;  /* 0x0000002c102c7220 */ /* 0x040fe20000400000 */
[--C-:B------:R-:W-:Y:S02]  /*7940*/  HADD2.F32 R173, -RZ, R4.reuse.H0_H0 ;  /* 0x20000004ffad7230 */ /* 0x100fe40000004100 */
[C---:B------:R-:W-:Y:S01]  /*7950*/  FMUL R45, R16.reuse, R45 ;  /* 0x0000002d102d7220 */ /* 0x040fe20000400000 */
[----:B------:R-:W-:Y:S02]  /*7960*/  HADD2.F32 R172, -RZ, R4.H1_H1 ;  /* 0x30000004ffac7230 */ /* 0x000fe40000004100 */
[C---:B------:R-:W-:Y:S01]  /*7970*/  FMUL R32, R16.reuse, R32 ;  /* 0x0000002010207220 */ /* 0x040fe20000400000 */
[--C-:B------:R-:W-:Y:S02]  /*7980*/  HADD2.F32 R155, -RZ, R5.reuse.H0_H0 ;  /* 0x20000005ff9b7230 */ /* 0x100fe40000004100 */
[C---:B------:R-:W-:Y:S01]  /*7990*/  FMUL R33, R16.reuse, R33 ;  /* 0x0000002110217220 */ /* 0x040fe20000400000 */
[----:B------:R-:W-:Y:S01]  /*79a0*/  HADD2.F32 R154, -RZ, R5.H1_H1 ;  /* 0x30000005ff9a7230 */ /* 0x000fe20000004100 */
[----:B------:R-:W-:Y:S01]  /*79b0*/  F2FP.F16.E4M3.UNPACK_B R5, R161.H1 ;  /* 0x000000a1ff05723e */ /* 0x000fe200030006ff */
        /* <DEDUP_REMOVED lines=8> */
[C---:B------:R-:W-:Y:S01]  /*7a40*/  FMUL R25, R16.reuse, R25 ;  /* 0x0000001910197220 */ /* 0x040fe20000400000 */
[C---:B------:R-:W-:Y:S01]  /*7a50*/  FMUL R28, R16.reuse, R28 ;  /* 0x0000001c101c7220 */ /* 0x040fe20000400000 */
[C---:B------:R-:W-:Y:S01]  /*7a60*/  FMUL R29, R16.reuse, R29 ;  /* 0x0000001d101d7220 */ /* 0x040fe20000400000 */
[--C-:B------:R-:W-:Y:S02]  /*7a70*/  HADD2.F32 R151, -RZ, R152.reuse.H0_H0 ;  /* 0x20000098ff977230 */ /* 0x100fe40000004100 */
[C---:B------:R-:W-:Y:S01]  /*7a80*/  FMUL R98, R16.reuse, R98 ;  /* 0x0000006210627220 */ /* 0x040fe20000400000 */
[--C-:B------:R-:W-:Y:S02]  /*7a90*/  HADD2.F32 R171, -RZ, R5.reuse.H0_H0 ;  /* 0x20000005ffab7230 */ /* 0x100fe40000004100 */
[----:B------:R-:W-:Y:S01]  /*7aa0*/  FMUL R99, R16, R99 ;  /* 0x0000006310637220 */ /* 0x000fe20000400000 */
[----:B------:R-:W-:Y:S02]  /*7ab0*/  HADD2.F32 R150, -RZ, R152.H1_H1 ;  /* 0x30000098ff967230 */ /* 0x000fe40000004100 */
[----:B------:R-:W-:Y:S01]  /*7ac0*/  FFMA R98, R13, UR45, R98 ;  /* 0x0000002d0d627c23 */ /* 0x000fe20008000062 */
[----:B------:R-:W-:Y:S01]  /*7ad0*/  HADD2.F32 R152, -RZ, R6.H1_H1 ;  /* 0x30000006ff987230 */ /* 0x000fe20000004100 */
[----:B------:R-:W-:Y:S01]  /*7ae0*/  F2FP.F16.E4M3.UNPACK_B R6, R161 ;  /* 0x000000a1ff06723e */ /* 0x000fe200020006ff */
[----:B------:R-:W-:Y:S02]  /*7af0*/  HADD2.F32 R170, -RZ, R5.H1_H1 ;  /* 0x30000005ffaa7230 */ /* 0x000fe40000004100 */
[----:B------:R-:W-:Y:S01]  /*7b00*/  FFMA R99, R12, UR45, R99 ;  /* 0x0000002d0c637c23 */ /* 0x000fe20008000063 */
[----:B------:R-:W-:Y:S01]  /*7b10*/  FFMA R100, R15, UR45, R100 ;  /* 0x0000002d0f647c23 */ /* 0x000fe20008000064 */
[----:B------:R-:W-:Y:S01]  /*7b20*/  FFMA R101, R14, UR45, R101 ;  /* 0x0000002d0e657c23 */ /* 0x000fe20008000065 */
[--C-:B------:R-:W-:Y:S02]  /*7b30*/  HADD2.F32 R161, -RZ, R6.reuse.H0_H0 ;  /* 0x20000006ffa17230 */ /* 0x100fe40000004100 */
[C---:B------:R-:W-:Y:S01]  /*7b40*/  FMUL R102, R16.reuse, R102 ;  /* 0x0000006610667220 */ /* 0x040fe20000400000 */
[----:B------:R-:W-:Y:S01]  /*7b50*/  HADD2.F32 R160, -RZ, R6.H1_H1 ;  /* 0x30000006ffa07230 */ /* 0x000fe20000004100 */
[----:B------:R-:W-:Y:S01]  /*7b60*/  F2FP.F16.E4M3.UNPACK_B R6, R169 ;  /* 0x000000a9ff06723e */ /* 0x000fe200020006ff */
[C---:B------:R-:W-:Y:S01]  /*7b70*/  FMUL R103, R16.reuse, R103 ;  /* 0x0000006710677220 */ /* 0x040fe20000400000 */
[----:B------:R-:W-:Y:S01]  /*7b80*/  FFMA R102, R19, UR45, R102 ;  /* 0x0000002d13667c23 */ /* 0x000fe20008000066 */
[C---:B------:R-:W-:Y:S01]  /*7b90*/  FMUL R90, R16.reuse, R90 ;  /* 0x0000005a105a7220 */ /* 0x040fe20000400000 */
[----:B------:R-:W-:Y:S01]  /*7ba0*/  FMUL R91, R16, R91 ;  /* 0x0000005b105b7220 */ /* 0x000fe20000400000 */
[--C-:B------:R-:W-:Y:S02]  /*7bb0*/  HADD2.F32 R169, -RZ, R6.reuse.H0_H0 ;  /* 0x20000006ffa97230 */ /* 0x100fe40000004100 */
[----:B------:R-:W-:Y:S01]  /*7bc0*/  FFMA R103, R18, UR45, R103 ;  /* 0x0000002d12677c23 */ /* 0x000fe20008000067 */
[----:B------:R-:W-:Y:S02]  /*7bd0*/  HADD2.F32 R168, -RZ, R6.H1_H1 ;  /* 0x30000006ffa87230 */ /* 0x000fe40000004100 */
[----:B------:R-:W-:Y:S01]  /*7be0*/  FFMA R88, R21, UR45, R88 ;  /* 0x0000002d15587c23 */ /* 0x000fe20008000058 */
[----:B------:R-:W-:Y:S01]  /*7bf0*/  F2FP.F16.E4M3.UNPACK_B R176, R176.H1 ;  /* 0x000000b0ffb0723e */ /* 0x000fe200030006ff */
[----:B------:R-:W-:Y:S01]  /*7c00*/  LDTM.16dp32bit_t0_t15.x8 R4, tmem[UR4+0xa0] ;  /* 0x0000a004000479ee */ /* 0x000fe20008980000 */
[----:B------:R-:W1:Y:S01]  /*7c10*/  LDTM.16dp32bit_t16_t31.x8 R4, tmem[UR4+0xa8] ;  /* 0x0000a804000479ee */ /* 0x000e6200089a0000 */
[----:B------:R-:W-:Y:S01]  /*7c20*/  NOP ;  /* 0x0000000000007918 */ /* 0x000fe20000000000 */
[----:B------:R-:W-:Y:S01]  /*7c30*/  FFMA R89, R20, UR45, R89 ;  /* 0x0000002d14597c23 */ /* 0x000fe20008000059 */
[----:B------:R-:W-:Y:S01]  /*7c40*/  UIADD3 UR4, UPT, UPT, UR5, 0x90, URZ ;  /* 0x0000009005047890 */ /* 0x000fe2000fffe0ff */
[----:B------:R-:W-:Y:S01]  /*7c50*/  F2FP.SATFINITE.E4M3.F32.PACK_AB_MERGE_C R15, R103, R102, RZ ;  /* 0x00000066670f723e */ /* 0x000fe200048070ff */
[----:B------:R-:W-:Y:S01]  /*7c60*/  FFMA R90, R23, UR45, R90 ;  /* 0x0000002d175a7c23 */ /* 0x000fe2000800005a */
[----:B------:R-:W-:Y:S01]  /*7c70*/  FFMA R91, R22, UR45, R91 ;  /* 0x0000002d165b7c23 */ /* 0x000fe2000800005b */
[----:B------:R-:W-:Y:S01]  /*7c80*/  UPRMT UR4, UR60, 0x654, UR4 ;  /* 0x000006543c047896 */ /* 0x000fe20008000004 */
[----:B------:R-:W-:Y:S01]  /*7c90*/  F2FP.SATFINITE.E4M3.F32.PACK_AB_MERGE_C R15, R101, R100, R15 ;  /* 0x00000064650f723e */ /* 0x000fe2000480700f */
[----:B------:R-:W-:Y:S01]  /*7ca0*/  FFMA R92, R105, UR45, R92 ;  /* 0x0000002d695c7c23 */ /* 0x000fe2000800005c */
[----:B------:R-:W-:Y:S01]  /*7cb0*/  FFMA R93, R104, UR45, R93 ;  /* 0x0000002d685d7c23 */ /* 0x000fe2000800005d */
[----:B------:R-:W-:Y:S01]  /*7cc0*/  F2FP.SATFINITE.E4M3.F32.PACK_AB_MERGE_C R20, R91, R90, RZ ;  /* 0x0000005a5b14723e */ /* 0x000fe200048070ff */
[--C-:B------:R-:W-:Y:S02]  /*7cd0*/  HADD2.F32 R175, -RZ, R176.reuse.H0_H0 ;  /* 0x200000b0ffaf7230 */ /* 0x100fe40000004100 */
[C---:B------:R-:W-:Y:S01]  /*7ce0*/  FMUL R94, R16.reuse, R94 ;  /* 0x0000005e105e7220 */ /* 0x040fe20000400000 */
[----:B------:R-:W-:Y:S01]  /*7cf0*/  HADD2.F32 R174, -RZ, R176.H1_H1 ;  /* 0x300000b0ffae7230 */ /* 0x000fe20000004100 */
[----:B------:R-:W-:Y:S01]  /*7d00*/  F2FP.SATFINITE.E4M3.F32.PACK_AB_MERGE_C R20, R89, R88, R20 ;  /* 0x000000585914723e */ /* 0x000fe20004807014 */
[----:B-1----:R-:W-:Y:S01]  /*7d10*/  SYNCS.ARRIVE.TRANS64.RED.A1T0 RZ, [UR4], RZ ;  /* 0x000000ffffff79a7 */ /* 0x002fe20008100404 */
[----:B------:R-:W-:Y:S01]  /*7d20*/  F2FP.F16.E4M3.UNPACK_B R176, R177 ;  /* 0x000000b1ffb0723e */ /* 0x000fe200020006ff */
[----:B------:R-:W-:Y:S01]  /*7d30*/  FFMA R94, R107, UR45, R94 ;  /* 0x0000002d6b5e7c23 */ /* 0x000fe2000800005e */
[C---:B------:R-:W-:Y:S01]  /*7d40*/  FMUL R95, R16.reuse, R95 ;  /* 0x0000005f105f7220 */ /* 0x040fe20000400000 */
[C---:B------:R-:W-:Y:S01]  /*7d50*/  FMUL R82, R16.reuse, R82 ;  /* 0x0000005210527220 */ /* 0x040fe20000400000 */
[----:B------:R-:W-:Y:S01]  /*7d60*/  FMUL R83, R16, R83 ;  /* 0x0000005310537220 */ /* 0x000fe20000400000 */
[--C-:B------:R-:W-:Y:S02]  /*7d70*/  HADD2.F32 R3, -RZ, R176.reuse.H0_H0 ;  /* 0x200000b0ff037230 */ /* 0x100fe40000004100 */
[----:B------:R-:W-:Y:S01]  /*7d80*/  FFMA R95, R106, UR45, R95 ;  /* 0x0000002d6a5f7c23 */ /* 0x000fe2000800005f */
[----:B------:R-:W-:Y:S01]  /*7d90*/  FFMA R80, R109, UR45, R80 ;  /* 0x0000002d6d507c23 */ /* 0x000fe20008000050 */
[----:B------:R-:W-:Y:S01]  /*7da0*/  FFMA R81, R108, UR45, R81 ;  /* 0x0000002d6c517c23 */ /* 0x000fe20008000051 */
[----:B------:R-:W-:Y:S01]  /*7db0*/  HADD2.F32 R0, -RZ, R176.H1_H1 ;  /* 0x300000b0ff007230 */ /* 0x000fe20000004100 */
[----:B------:R-:W-:Y:S01]  /*7dc0*/  F2FP.SATFINITE.E4M3.F32.PACK_AB_MERGE_C R176, R99, R98, RZ ;  /* 0x0000006263b0723e */ /* 0x000fe200048070ff */
[----:B------:R-:W-:Y:S01]  /*7dd0*/  FFMA R82, R111, UR45, R82 ;  /* 0x0000002d6f527c23 */ /* 0x000fe20008000052 */
[----:B------:R-:W-:Y:S01]  /*7de0*/  F2FP.SATFINITE.E4M3.F32.PACK_AB_MERGE_C R21, R95, R94, RZ ;  /* 0x0000005e5f15723e */ /* 0x000fe200048070ff */
[----:B------:R-:W-:Y:S01]  /*7df0*/  FFMA R83, R110, UR45, R83 ;  /* 0x0000002d6e537c23 */ /* 0x000fe20008000053 */
[----:B------:R-:W-:Y:S01]  /*7e00*/  F2FP.SATFINITE.E4M3.F32.PACK_AB_MERGE_C R14, R97, R96, R176 ;  /* 0x00000060610e723e */ /* 0x000fe200048070b0 */
[----:B------:R-:W-:Y:S01]  /*7e10*/  FFMA R84, R113, UR45, R84 ;  /* 0x0000002d71547c23 */ /* 0x000fe20008000054 */
[----:B------:R-:W-:Y:S01]  /*7e20*/  F2FP.SATFINITE.E4M3.F32.PACK_AB_MERGE_C R21, R93, R92, R21 ;  /* 0x0000005c5d15723e */ /* 0x000fe20004807015 */
[----:B------:R-:W-:Y:S01]  /*7e30*/  FFMA R85, R112, UR45, R85 ;  /* 0x0000002d70557c23 */ /* 0x000fe20008000055 */
[----:B------:R-:W-:Y:S01]  /*7e40*/  F2FP.SATFINITE.E4M3.F32.PACK_AB_MERGE_C R19, R83, R82, RZ ;  /* 0x000000525313723e */ /* 0x000fe200048070ff */
[----:B------:R1:W-:Y:S01]  /*7e50*/  STS.64 [R182+UR63+0x2d80], R14 ;  /* 0x002d800eb6007988 */ /* 0x0003e20008000a3f */
[C---:B------:R-:W-:Y:S01]  /*7e60*/  FMUL R4, R16.reuse, R4 ;  /* 0x0000000410047220 */ /* 0x040fe20000400000 */
[C---:B------:R-:W-:Y:S01]  /*7e70*/  FMUL R5, R16.reuse, R5 ;  /* 0x0000000510057220 */ /* 0x040fe20000400000 */
[C---:B------:R-:W-:Y:S01]  /*7e80*/  FMUL R6, R16.reuse, R6 ;  /* 0x0000000610067220 */ /* 0x040fe20000400000 */
[C---:B------:R-:W-:Y:S01]  /*7e90*/  FMUL R7, R16.reuse, R7 ;  /* 0x0000000710077220 */ /* 0x040fe20000400000 */
[C---:B------:R-:W-:Y:S01]  /*7ea0*/  FMUL R8, R16.reuse, R8 ;  /* 0x0000000810087220 */ /* 0x040fe20000400000 */
[----:B------:R3:W-:Y:S01]  /*7eb0*/  STS.64 [R182+UR63+0x3180], R20 ;  /* 0x00318014b6007988 */ /* 0x0007e20008000a3f */
[C---:B------:R-:W-:Y:S01]  /*7ec0*/  FMUL R9, R16.reuse, R9 ;  /* 0x0000000910097220 */ /* 0x040fe20000400000 */
[C---:B------:R-:W-:Y:S01]  /*7ed0*/  FMUL R86, R16.reuse, R86 ;  /* 0x0000005610567220 */ /* 0x040fe20000400000 */
[C---:B------:R-:W-:Y:S01]  /*7ee0*/  FMUL R87, R16.reuse, R87 ;  /* 0x0000005710577220 */ /* 0x040fe20000400000 */
[C---:B------:R-:W-:Y:S01]  /*7ef0*/  FMUL R74, R16.reuse, R74 ;  /* 0x0000004a104a7220 */ /* 0x040fe20000400000 */
[----:B------:R-:W-:Y:S01]  /*7f00*/  FMUL R75, R16, R75 ;  /* 0x0000004b104b7220 */ /* 0x000fe20000400000 */
[----:B------:R-:W-:Y:S01]  /*7f10*/  FFMA R86, R115, UR45, R86 ;  /* 0x0000002d73567c23 */ /* 0x000fe20008000056 */
[----:B------:R-:W-:Y:S01]  /*7f20*/  FFMA R87, R114, UR45, R87 ;  /* 0x0000002d72577c23 */ /* 0x000fe20008000057 */
[----:B------:R-:W-:Y:S01]  /*7f30*/  FFMA R72, R117, UR45, R72 ;  /* 0x0000002d75487c23 */ /* 0x000fe20008000048 */
[----:B------:R-:W-:Y:S01]  /*7f40*/  FFMA R73, R116, UR45, R73 ;  /* 0x0000002d74497c23 */ /* 0x000fe20008000049 */
[----:B------:R-:W-:Y:S01]  /*7f50*/  FFMA R74, R119, UR45, R74 ;  /* 0x0000002d774a7c23 */ /* 0x000fe2000800004a */
[----:B------:R-:W-:Y:S01]  /*7f60*/  FFMA R75, R118, UR45, R75 ;  /* 0x0000002d764b7c23 */ /* 0x000fe2000800004b */
[----:B------:R-:W-:Y:S01]  /*7f70*/  FFMA R76, R121, UR45, R76 ;  /* 0x0000002d794c7c23 */ /* 0x000fe2000800004c */
[----:B------:R-:W-:Y:S01]  /*7f80*/  FFMA R77, R120, UR45, R77 ;  /* 0x0000002d784d7c23 */ /* 0x000fe2000800004d */
[----:B------:R-:W-:Y:S01]  /*7f90*/  F2FP.SATFINITE.E4M3.F32.PACK_AB_MERGE_C R22, R87, R86, RZ ;  /* 0x000000565716723e */ /* 0x000fe200048070ff */
[C---:B------:R-:W-:Y:S01]  /*7fa0*/  FMUL R78, R16.reuse, R78 ;  /* 0x0000004e104e7220 */ /* 0x040fe20000400000 */
[----:B------:R-:W-:Y:S01]  /*7fb0*/  F2FP.SATFINITE.E4M3.F32.PACK_AB_MERGE_C R23, R75, R74, RZ ;  /* 0x0000004a4b17723e */ /* 0x000fe200048070ff */
[C---:B------:R-:W-:Y:S01]  /*7fc0*/  FMUL R79, R16.reuse, R79 ;  /* 0x0000004f104f7220 */ /* 0x040fe20000400000 */
[C---:B------:R-:W-:Y:S01]  /*7fd0*/  FMUL R66, R16.reuse, R66 ;  /* 0x0000004210427220 */ /* 0x040fe20000400000 */
[----:B------:R-:W-:Y:S01]  /*7fe0*/  FFMA R78, R123, UR45, R78 ;  /* 0x0000002d7b4e7c23 */ /* 0x000fe2000800004e */
[----:B------:R-:W-:Y:S01]  /*7ff0*/  FMUL R67, R16, R67 ;  /* 0x0000004310437220 */ /* 0x000fe20000400000 */
[----:B-1----:R-:W-:Y:S01]  /*8000*/  F2FP.SATFINITE.E4M3.F32.PACK_AB_MERGE_C R15, R85, R84, R22 ;  /* 0x00000054550f723e */ /* 0x002fe20004807016 */
[----:B------:R-:W-:Y:S01]  /*8010*/  FFMA R79, R122, UR45, R79 ;  /* 0x0000002d7a4f7c23 */ /* 0x000fe2000800004f */
[----:B------:R-:W-:Y:S01]  /*8020*/  F2FP.SATFINITE.E4M3.F32.PACK_AB_MERGE_C R14, R81, R80, R19 ;  /* 0x00000050510e723e */ /* 0x000fe20004807013 */
[----:B------:R-:W-:Y:S01]  /*8030*/  FFMA R64, R125, UR45, R64 ;  /* 0x0000002d7d407c23 */ /* 0x000fe20008000040 */
[----:B------:R-:W-:Y:S01]  /*8040*/  FFMA R65, R124, UR45, R65 ;  /* 0x0000002d7c417c23 */ /* 0x000fe20008000041 */
[----:B------:R-:W-:Y:S01]  /*8050*/  FFMA R66, R127, UR45, R66 ;  /* 0x0000002d7f427c23 */ /* 0x000fe20008000042 */
[----:B---3--:R-:W-:Y:S01]  /*8060*/  F2FP.SATFINITE.E4M3.F32.PACK_AB_MERGE_C R20, R73, R72, R23 ;  /* 0x000000484914723e */ /* 0x008fe20004807017 */
[----:B------:R1:W-:Y:S01]  /*8070*/  STS.64 [R182+UR63+0x3580], R14 ;  /* 0x0035800eb6007988 */ /* 0x0003e20008000a3f */
[----:B------:R-:W-:Y:S01]  /*8080*/  F2FP.SATFINITE.E4M3.F32.PACK_AB_MERGE_C R21, R79, R78, RZ ;  /* 0x0000004e4f15723e */ /* 0x000fe200048070ff */
[----:B------:R-:W-:Y:S01]  /*8090*/  FFMA R67, R126, UR45, R67 ;  /* 0x0000002d7e437c23 */ /* 0x000fe20008000043 */
[----:B------:R-:W-:Y:S01]  /*80a0*/  FFMA R68, R129, UR45, R68 ;  /* 0x0000002d81447c23 */ /* 0x000fe20008000044 */
[----:B------:R-:W-:Y:S01]  /*80b0*/  FFMA R69, R128, UR45, R69 ;  /* 0x0000002d80457c23 */ /* 0x000fe20008000045 */
[----:B------:R-:W-:Y:S01]  /*80c0*/  F2FP.SATFINITE.E4M3.F32.PACK_AB_MERGE_C R21, R77, R76, R21 ;  /* 0x0000004c4d15723e */ /* 0x000fe20004807015 */
[C---:B------:R-:W-:Y:S01]  /*80d0*/  FMUL R70, R16.reuse, R70 ;  /* 0x0000004610467220 */ /* 0x040fe20000400000 */
[----:B------:R-:W-:Y:S01]  /*80e0*/  F2FP.SATFINITE.E4M3.F32.PACK_AB_MERGE_C R22, R67, R66, RZ ;  /* 0x000000424316723e */ /* 0x000fe200048070ff */
[C---:B------:R-:W-:Y:S01]  /*80f0*/  FMUL R71, R16.reuse, R71 ;  /* 0x0000004710477220 */ /* 0x040fe20000400000 */
[----:B------:R-:W-:Y:S01]  /*8100*/  FMUL R58, R16, R58 ;  /* 0x0000003a103a7220 */ /* 0x000fe20000400000 */
[----:B------:R3:W-:Y:S01]  /*8110*/  STS.64 [R182+UR63+0x3980], R20 ;  /* 0x00398014b6007988 */ /* 0x0007e20008000a3f */
[----:B------:R-:W-:Y:S01]  /*8120*/  F2FP.SATFINITE.E4M3.F32.PACK_AB_MERGE_C R22, R65, R64, R22 ;  /* 0x000000404116723e */ /* 0x000fe20004807016 */
[----:B------:R-:W-:Y:S01]  /*8130*/  FFMA R70, R131, UR45, R70 ;  /* 0x0000002d83467c23 */ /* 0x000fe20008000046 */
[----:B------:R-:W-:Y:S01]  /*8140*/  FFMA R71, R130, UR45, R71 ;  /* 0x0000002d82477c23 */ /* 0x000fe20008000047 */
[----:B------:R-:W-:Y:S01]  /*8150*/  FFMA R56, R133, UR45, R56 ;  /* 0x0000002d85387c23 */ /* 0x000fe20008000038 */
[----:B------:R-:W-:Y:S01]  /*8160*/  FFMA R57, R132, UR45, R57 ;  /* 0x0000002d84397c23 */ /* 0x000fe20008000039 */
[----:B------:R-:W-:Y:S01]  /*8170*/  FFMA R58, R135, UR45, R58 ;  /* 0x0000002d873a7c23 */ /* 0x000fe2000800003a */
[C---:B------:R-:W-:Y:S01]  /*8180*/  FMUL R59, R16.reuse, R59 ;  /* 0x0000003b103b7220 */ /* 0x040fe20000400000 */
[----:B------:R-:W-:Y:S01]  /*8190*/  F2FP.SATFINITE.E4M3.F32.PACK_AB_MERGE_C R23, R71, R70, RZ ;  /* 0x000000464717723e */ /* 0x000fe200048070ff */
[C---:B------:R-:W-:Y:S01]  /*81a0*/  FMUL R62, R16.reuse, R62 ;  /* 0x0000003e103e7220 */ /* 0x040fe20000400000 */
[----:B------:R-:W-:Y:S01]  /*81b0*/  FMUL R63, R16, R63 ;  /* 0x0000003f103f7220 */ /* 0x000fe20000400000 */
[----:B------:R-:W-:Y:S01]  /*81c0*/  FFMA R59, R134, UR45, R59 ;  /* 0x0000002d863b7c23 */ /* 0x000fe2000800003b */
[----:B------:R-:W-:Y:S01]  /*81d0*/  F2FP.SATFINITE.E4M3.F32.PACK_AB_MERGE_C R23, R69, R68, R23 ;  /* 0x000000444517723e */ /* 0x000fe20004807017 */
[----:B------:R-:W-:Y:S01]  /*81e0*/  FFMA R60, R137, UR45, R60 ;  /* 0x0000002d893c7c23 */ /* 0x000fe2000800003c */
[----:B------:R-:W-:Y:S01]  /*81f0*/  FFMA R61, R136, UR45, R61 ;  /* 0x0000002d883d7c23 */ /* 0x000fe2000800003d */
[----:B------:R-:W-:Y:S01]  /*8200*/  FFMA R62, R139, UR45, R62 ;  /* 0x0000002d8b3e7c23 */ /* 0x000fe2000800003e */
[----:B------:R-:W-:Y:S01]  /*8210*/  F2FP.SATFINITE.E4M3.F32.PACK_AB_MERGE_C R104, R59, R58, RZ ;  /* 0x0000003a3b68723e */ /* 0x000fe200048070ff */
[----:B------:R2:W-:Y:S01]  /*8220*/  STS.64 [R182+UR63+0x3d80], R22 ;  /* 0x003d8016b6007988 */ /* 0x0005e20008000a3f */
[----:B------:R-:W-:Y:S01]  /*8230*/  FFMA R63, R138, UR45, R63 ;  /* 0x0000002d8a3f7c23 */ /* 0x000fe2000800003f */
[----:B------:R-:W-:Y:S01]  /*8240*/  FFMA R48, R141, UR45, R48 ;  /* 0x0000002d8d307c23 */ /* 0x000fe20008000030 */
[----:B------:R-:W-:Y:S01]  /*8250*/  F2FP.SATFINITE.E4M3.F32.PACK_AB_MERGE_C R104, R57, R56, R104 ;  /* 0x000000383968723e */ /* 0x000fe20004807068 */
        /* <DEDUP_REMOVED lines=10> */
[----:B------:R-:W-:Y:S01]  /*8300*/  FFMA R54, R147, UR45, R54 ;  /* 0x0000002d93367c23 */ /* 0x000fe20008000036 */
[----:B------:R2:W-:Y:S01]  /*8310*/  STS.64 [R182+UR63+0x4180], R104 ;  /* 0x00418068b6007988 */ /* 0x0005e20008000a3f */
[----:B------:R-:W-:Y:S01]  /*8320*/  F2FP.SATFINITE.E4M3.F32.PACK_AB_MERGE_C R19, R51, R50, RZ ;  /* 0x000000323313723e */ /* 0x000fe200048070ff */
[C---:B------:R-:W-:Y:S01]  /*8330*/  FMUL R55, R16.reuse, R55 ;  /* 0x0000003710377220 */ /* 0x040fe20000400000 */
[C---:B------:R-:W-:Y:S01]  /*8340*/  FMUL R42, R16.reuse, R42 ;  /* 0x0000002a102a7220 */ /* 0x040fe20000400000 */
[----:B------:R-:W-:Y:S01]  /*8350*/  FMUL R43, R16, R43 ;  /* 0x0000002b102b7220 */ /* 0x000fe20000400000 */
[----:B-1----:R-:W-:Y:S01]  /*8360*/  F2FP.SATFINITE.E4M3.F32.PACK_AB_MERGE_C R14, R49, R48, R19 ;  /* 0x00000030310e723e */ /* 0x002fe20004807013 */
[----:B------:R-:W-:Y:S01]  /*8370*/  FFMA R55, R146, UR45, R55 ;  /* 0x0000002d92377c23 */ /* 0x000fe20008000037 */
[----:B------:R-:W-:Y:S01]  /*8380*/  FFMA R40, R149, UR45, R40 ;  /* 0x0000002d95287c23 */ /* 0x000fe20008000028 */
[----:B------:R-:W-:Y:S01]  /*8390*/  FFMA R41, R148, UR45, R41 ;  /* 0x0000002d94297c23 */ /* 0x000fe20008000029 */
[----:B------:R-:W-:Y:S01]  /*83a0*/  FFMA R42, R151, UR45, R42 ;  /* 0x0000002d972a7c23 */ /* 0x000fe2000800002a */
[----:B------:R-:W-:Y:S01]  /*83b0*/  FMUL R46, R16, R46 ;  /* 0x0000002e102e7220 */ /* 0x000fe20000400000 */
[----:B------:R-:W-:Y:S01]  /*83c0*/  FFMA R43, R150, UR45, R43 ;  /* 0x0000002d962b7c23 */ /* 0x000fe2000800002b */
[----:B------:R-:W-:Y:S01]  /*83d0*/  FMUL R47, R16, R47 ;  /* 0x0000002f102f7220 */ /* 0x000fe20000400000 */
        /* <DEDUP_REMOVED lines=25> */
[----:B------:R-:W-:Y:S01]  /*8570*/  F2FP.F16.E4M3.UNPACK_B R177, R177.H1 ;  /* 0x000000b1ffb1723e */ /* 0x000fe200030006ff */
[----:B------:R-:W-:Y:S01]  /*8580*/  FFMA R29, R168, UR45, R29 ;  /* 0x0000002da81d7c23 */ /* 0x000fe2000800001d */
[----:B------:R-:W-:Y:S01]  /*8590*/  FFMA R30, R171, UR45, R30 ;  /* 0x0000002dab1e7c23 */ /* 0x000fe2000800001e */
[----:B------:R-:W-:Y:S01]  /*85a0*/  FFMA R31, R170, UR45, R31 ;  /* 0x0000002daa1f7c23 */ /* 0x000fe2000800001f */
[----:B------:R-:W-:Y:S01]  /*85b0*/  FFMA R4, R173, UR45, R4 ;  /* 0x0000002dad047c23 */ /* 0x000fe20008000004 */
[----:B------:R-:W-:Y:S01]  /*85c0*/  FFMA R5, R172, UR45, R5 ;  /* 0x0000002dac057c23 */ /* 0x000fe20008000005 */
[--C-:B------:R-:W-:Y:S02]  /*85d0*/  HADD2.F32 R13, -RZ, R177.reuse.H0_H0 ;  /* 0x200000b1ff0d7230 */ /* 0x100fe40000004100 */
[----:B------:R-:W-:Y:S01]  /*85e0*/  FFMA R6, R175, UR45, R6 ;  /* 0x0000002daf067c23 */ /* 0x000fe20008000006 */
[----:B------:R-:W-:Y:S02]  /*85f0*/  HADD2.F32 R12, -RZ, R177.H1_H1 ;  /* 0x300000b1ff0c7230 */ /* 0x000fe40000004100 */
[----:B------:R-:W-:Y:S01]  /*8600*/  FMUL R10, R16, R10 ;  /* 0x0000000a100a7220 */ /* 0x000fe20000400000 */
[----:B------:R-:W-:Y:S01]  /*8610*/  FFMA R7, R174, UR45, R7 ;  /* 0x0000002dae077c23 */ /* 0x000fe20008000007 */
[----:B------:R-:W-:Y:S01]  /*8620*/  FMUL R11, R16, R11 ;  /* 0x0000000b100b7220 */ /* 0x000fe20000400000 */
[----:B------:R-:W-:Y:S01]  /*8630*/  FFMA R8, R3, UR45, R8 ;  /* 0x0000002d03087c23 */ /* 0x000fe20008000008 */
[----:B------:R-:W-:Y:S01]  /*8640*/  FFMA R9, R0, UR45, R9 ;  /* 0x0000002d00097c23 */ /* 0x000fe20008000009 */
[----:B------:R-:W-:Y:S01]  /*8650*/  FFMA R10, R13, UR45, R10 ;  /* 0x0000002d0d0a7c23 */ /* 0x000fe2000800000a */
[----:B------:R-:W-:Y:S01]  /*8660*/  FFMA R11, R12, UR45, R11 ;  /* 0x0000002d0c0b7c23 */ /* 0x000fe2000800000b */
[----:B------:R-:W-:Y:S01]  /*8670*/  F2FP.SATFINITE.E4M3.F32.PACK_AB_MERGE_C R3, R7, R6, RZ ;  /* 0x000000060703723e */ /* 0x000fe200048070ff */
[----:B------:R-:W-:Y:S01]  /*8680*/  UIADD3 UR44, UPT, UPT, UR44, 0x1, URZ ;  /* 0x000000012c2c7890 */ /* 0x000fe2000fffe0ff */
[----:B------:R-:W-:Y:S01]  /*8690*/  F2FP.SATFINITE.E4M3.F32.PACK_AB_MERGE_C R15, R55, R54, RZ ;  /* 0x00000036370f723e */ /* 0x000fe200048070ff */
[----:B------:R-:W-:Y:S01]  /*86a0*/  BSSY.RECONVERGENT B0, `(.L_x_103) ;  /* 0x000005a000007945 */ /* 0x000fe20003800200 */
[----:B---3--:R-:W-:Y:S02]  /*86b0*/  F2FP.SATFINITE.E4M3.F32.PACK_AB_MERGE_C R20, R43, R42, RZ ;  /* 0x0000002a2b14723e */ /* 0x008fe400048070ff */
[----:B------:R-:W-:Y:S02]  /*86c0*/  F2FP.SATFINITE.E4M3.F32.PACK_AB_MERGE_C R21, R47, R46, RZ ;  /* 0x0000002e2f15723e */ /* 0x000fe400048070ff */
[----:B--2---:R-:W-:Y:S02]  /*86d0*/  F2FP.SATFINITE.E4M3.F32.PACK_AB_MERGE_C R22, R35, R34, RZ ;  /* 0x000000222316723e */ /* 0x004fe400048070ff */
[----:B------:R-:W-:Y:S02]  /*86e0*/  F2FP.SATFINITE.E4M3.F32.PACK_AB_MERGE_C R23, R39, R38, RZ ;  /* 0x000000262717723e */ /* 0x000fe400048070ff */
[----:B------:R-:W-:Y:S02]  /*86f0*/  F2FP.SATFINITE.E4M3.F32.PACK_AB_MERGE_C R26, R27, R26, RZ ;  /* 0x0000001a1b1a723e */ /* 0x000fe400048070ff */
[----:B------:R-:W-:Y:S02]  /*8700*/  F2FP.SATFINITE.E4M3.F32.PACK_AB_MERGE_C R30, R31, R30, RZ ;  /* 0x0000001e1f1e723e */ /* 0x000fe400048070ff */
[----:B------:R-:W-:Y:S02]  /*8710*/  F2FP.SATFINITE.E4M3.F32.PACK_AB_MERGE_C R10, R11, R10, RZ ;  /* 0x0000000a0b0a723e */ /* 0x000fe400048070ff */
[----:B------:R-:W-:Y:S02]  /*8720*/  F2FP.SATFINITE.E4M3.F32.PACK_AB_MERGE_C R4, R5, R4, R3 ;  /* 0x000000040504723e */ /* 0x000fe40004807003 */
[----:B------:R-:W-:Y:S02]  /*8730*/  F2FP.SATFINITE.E4M3.F32.PACK_AB_MERGE_C R15, R53, R52, R15 ;  /* 0x00000034350f723e */ /* 0x000fe4000480700f */
[----:B------:R-:W-:Y:S02]  /*8740*/  F2FP.SATFINITE.E4M3.F32.PACK_AB_MERGE_C R20, R41, R40, R20 ;  /* 0x000000282914723e */ /* 0x000fe40004807014 */
[----:B------:R-:W-:Y:S01]  /*8750*/  F2FP.SATFINITE.E4M3.F32.PACK_AB_MERGE_C R21, R45, R44, R21 ;  /* 0x0000002c2d15723e */ /* 0x000fe20004807015 */
[----:B------:R1:W-:Y:S01]  /*8760*/  STS.64 [R182+UR63+0x4580], R14 ;  /* 0x0045800eb6007988 */ /* 0x0003e20008000a3f */
[----:B------:R-:W-:Y:S02]  /*8770*/  F2FP.SATFINITE.E4M3.F32.PACK_AB_MERGE_C R22, R33, R32, R22 ;  /* 0x000000202116723e */ /* 0x000fe40004807016 */
[----:B------:R-:W-:Y:S02]  /*8780*/  F2FP.SATFINITE.E4M3.F32.PACK_AB_MERGE_C R23, R37, R36, R23 ;  /* 0x000000242517723e */ /* 0x000fe40004807017 */
[----:B------:R-:W-:Y:S01]  /*8790*/  F2FP.SATFINITE.E4M3.F32.PACK_AB_MERGE_C R6, R25, R24, R26 ;  /* 0x000000181906723e */ /* 0x000fe2000480701a */
[----:B------:R1:W-:Y:S01]  /*87a0*/  STS.64 [R182+UR63+0x4980], R20 ;  /* 0x00498014b6007988 */ /* 0x0003e20008000a3f */
[----:B------:R-:W-:Y:S02]  /*87b0*/  F2FP.SATFINITE.E4M3.F32.PACK_AB_MERGE_C R7, R29, R28, R30 ;  /* 0x0000001c1d07723e */ /* 0x000fe4000480701e */
[----:B------:R-:W-:Y:S03]  /*87c0*/  F2FP.SATFINITE.E4M3.F32.PACK_AB_MERGE_C R5, R9, R8, R10 ;  /* 0x000000080905723e */ /* 0x000fe6000480700a */
[----:B------:R1:W-:Y:S06]  /*87d0*/  STS.64 [R182+UR63+0x4d80], R22 ;  /* 0x004d8016b6007988 */ /* 0x0003ec0008000a3f */
[----:B------:R1:W-:Y:S06]  /*87e0*/  STS.64 [R182+UR63+0x5180], R6 ;  /* 0x00518006b6007988 */ /* 0x0003ec0008000a3f */
[----:B------:R1:W-:Y:S01]  /*87f0*/  STS.64 [R182+UR63+0x5580], R4 ;  /* 0x00558004b6007988 */ /* 0x0003e20008000a3f */
[----:B------:R-:W-:Y:S01]  /*8800*/  @!PT LDS RZ, [RZ] ;  /* 0x00000000fffff984 */ /* 0x000fe20000000800 */
[----:B------:R-:W-:Y:S01]  /*8810*/  @!PT LDS RZ, [RZ] ;  /* 0x00000000fffff984 */ /* 0x000fe20000000800 */
[----:B------:R-:W-:Y:S01]  /*8820*/  @!PT LDS RZ, [RZ] ;  /* 0x00000000fffff984 */ /* 0x000fe20000000800 */
[----:B------:R-:W-:Y:S01]  /*8830*/  @!PT LDS RZ, [RZ] ;  /* 0x00000000fffff984 */ /* 0x000fe20000000800 */
[----:B------:R2:W-:Y:S06]  /*8840*/  MEMBAR.ALL.CTA ;  /* 0x0000000000007992 */ /* 0x0005ec0000008000 */
[----:B--2---:R-:W2:Y:S02]  /*8850*/  FENCE.VIEW.ASYNC.S ;  /* 0x00000000000073c6 */ /* 0x004ea40000000000 */
[----:B--2---:R-:W-:Y:S06]  /*8860*/  BAR.SYNC.DEFER_BLOCKING 0x1, 0x80 ;  /* 0x0042000000007b1d */ /* 0x004fec0000010000 */
[----:B------:R-:W-:Y:S05]  /*8870*/  @P0 BRA `(.L_x_104) ;  /* 0x0000000000f00947 */ /* 0x000fea0003800000 */
[----:B------:R-:W2:Y:S01]  /*8880*/  LDCU.64 UR70, c[0x0][0x348] ;  /* 0x00006900ff4677ac */ /* 0x000ea20008000a00 */
[----:B------:R-:W-:Y:S02]  /*8890*/  UIMAD UR21, UR58, 0xb0, URZ ;  /* 0x000000b03a1578a4 */ /* 0x000fe4000f8e02ff */
[----:B------:R-:W-:Y:S02]  /*88a0*/  USHF.L.U32 UR22, UR59, 0x6, URZ ;  /* 0x000000063b167899 */ /* 0x000fe400080006ff */
[----:B------:R-:W-:Y:S01]  /*88b0*/  UIADD3 UR20, UPT, UPT, UR63, 0x2d80, URZ ;  /* 0x00002d803f147890 */ /* 0x000fe2000fffe0ff */
[----:B------:R-:W-:Y:S01]  /*88c0*/  UMOV UR23, UR36 ;  /* 0x0000002400177c82 */ /* 0x000fe20008000000 */
[----:B------:R-:W-:Y:S02]  /*88d0*/  UIADD3 UR16, UPT, UPT, UR63, 0x3180, URZ ;  /* 0x000031803f107890 */ /* 0x000fe4000fffe0ff */
[----:B------:R-:W-:Y:S01]  /*88e0*/  UIADD3 UR17, UPT, UPT, UR21, 0x10, URZ ;  /* 0x0000001015117890 */ /* 0x000fe2000fffe0ff */
[----:B------:R-:W-:Y:S01]  /*88f0*/  UMOV UR19, UR36 ;  /* 0x0000002400137c82 */ /* 0x000fe20008000000 */
[----:B------:R-:W-:Y:S01]  /*8900*/  UMOV UR18, UR22 ;  /* 0x0000001600127c82 */ /* 0x000fe20008000000 */
[----:B------:R-:W-:Y:S02]  /*8910*/  UIADD3 UR12, UPT, UPT, UR63, 0x3580, URZ ;  /* 0x000035803f0c7890 */ /* 0x000fe4000fffe0ff */
[----:B--2---:R-:W-:Y:S02]  /*8920*/  UIADD3 UR76, UP0, UPT, UR70, 0x680, URZ ;  /* 0x00000680464c7890 */ /* 0x004fe4000ff1e0ff */
[----:B------:R-:W-:Y:S02]  /*8930*/  UIADD3 UR13, UPT, UPT, UR21, 0x20, URZ ;  /* 0x00000020150d7890 */ /* 0x000fe4000fffe0ff */
[----:B------:R-:W-:Y:S01]  /*8940*/  UIADD3.X UR77, UPT, UPT, URZ, UR71, URZ, UP0, !UPT ;  /* 0x00000047ff4d7290 */ /* 0x000fe200087fe4ff */
[----:B------:R-:W-:Y:S01]  /*8950*/  UMOV UR15, UR36 ;  /* 0x00000024000f7c82 */ /* 0x000fe20008000000 */
[----:B------:R-:W-:Y:S01]  /*8960*/  UMOV UR14, UR22 ;  /* 0x00000016000e7c82 */ /* 0x000fe20008000000 */
[----:B------:R-:W-:Y:S02]  /*8970*/  UIADD3 UR8, UPT, UPT, UR63, 0x3980, URZ ;  /* 0x000039803f087890 */ /* 0x000fe4000fffe0ff */
[----:B------:R-:W-:Y:S01]  /*8980*/  UIADD3 UR9, UPT, UPT, UR21, 0x30, URZ ;  /* 0x0000003015097890 */ /* 0x000fe2000fffe0ff */
[----:B------:R-:W-:Y:S03]  /*8990*/  UMOV UR11, UR36 ;  /* 0x00000024000b7c82 */ /* 0x000fe60008000000 */
[----:B------:R2:W-:Y:S01]  /*89a0*/  UTMASTG.3D [UR20], [UR76] ;  /* 0x000000144c0073b5 */ /* 0x0005e20008010000 */
[----:B------:R-:W-:Y:S01]  /*89b0*/  UMOV UR10, UR22 ;  /* 0x00000016000a7c82 */ /* 0x000fe20008000000 */
[----:B------:R-:W-:Y:S02]  /*89c0*/  UIADD3 UR4, UPT, UPT, UR63, 0x3d80, URZ ;  /* 0x00003d803f047890 */ /* 0x000fe4000fffe0ff */
[----:B------:R-:W-:Y:S01]  /*89d0*/  UIADD3 UR5, UPT, UPT, UR21, 0x40, URZ ;  /* 0x0000004015057890 */ /* 0x000fe2000fffe0ff */
[----:B------:R-:W-:Y:S01]  /*89e0*/  UMOV UR7, UR36 ;  /* 0x0000002400077c82 */ /* 0x000fe20008000000 */
[----:B------:R-:W-:Y:S01]  /*89f0*/  UMOV UR6, UR22 ;  /* 0x0000001600067c82 */ /* 0x000fe20008000000 */
[----:B------:R2:W-:Y:S01]  /*8a00*/  UTMASTG.3D [UR16], [UR76] ;  /* 0x000000104c0073b5 */ /* 0x0005e20008010000 */
[----:B------:R-:W-:Y:S02]  /*8a10*/  UIADD3 UR24, UPT, UPT, UR63, 0x4180, URZ ;  /* 0x000041803f187890 */ /* 0x000fe4000fffe0ff */
[----:B------:R-:W-:Y:S01]  /*8a20*/  UIADD3 UR25, UPT, UPT, UR21, 0x50, URZ ;  /* 0x0000005015197890 */ /* 0x000fe2000fffe0ff */
[----:B------:R-:W-:Y:S01]  /*8a30*/  UMOV UR27, UR36 ;  /* 0x00000024001b7c82 */ /* 0x000fe20008000000 */
[----:B------:R-:W-:Y:S01]  /*8a40*/  UMOV UR26, UR22 ;  /* 0x00000016001a7c82 */ /* 0x000fe20008000000 */
[----:B------:R-:W-:Y:S01]  /*8a50*/  UIADD3 UR28, UPT, UPT, UR63, 0x4580, URZ ;  /* 0x000045803f1c7890 */ /* 0x000fe2000fffe0ff */
[----:B------:R2:W-:Y:S01]  /*8a60*/  UTMASTG.3D [UR12], [UR76] ;  /* 0x0000000c4c0073b5 */ /* 0x0005e20008010000 */
[----:B------:R-:W-:Y:S01]  /*8a70*/  UIADD3 UR29, UPT, UPT, UR21, 0x60, URZ ;  /* 0x00000060151d7890 */ /* 0x000fe2000fffe0ff */
[----:B------:R-:W-:Y:S01]  /*8a80*/  UMOV UR31, UR36 ;  /* 0x00000024001f7c82 */ /* 0x000fe20008000000 */
[----:B------:R-:W-:Y:S01]  /*8a90*/  UMOV UR30, UR22 ;  /* 0x00000016001e7c82 */ /* 0x000fe20008000000 */
[----:B------:R-:W-:Y:S02]  /*8aa0*/  UIADD3 UR32, UPT, UPT, UR63, 0x4980, URZ ;  /* 0x000049803f207890 */ /* 0x000fe4000fffe0ff */
[----:B------:R-:W-:Y:S01]  /*8ab0*/  UIADD3 UR33, UPT, UPT, UR21, 0x70, URZ ;  /* 0x0000007015217890 */ /* 0x000fe2000fffe0ff */
[----:B------:R2:W-:Y:S01]  /*8ac0*/  UTMASTG.3D [UR8], [UR76] ;  /* 0x000000084c0073b5 */ /* 0x0005e20008010000 */
[----:B------:R-:W-:Y:S01]  /*8ad0*/  UMOV UR35, UR36 ;  /* 0x0000002400237c82 */ /* 0x000fe20008000000 */
[----:B------:R-:W-:Y:S01]  /*8ae0*/  UMOV UR34, UR22 ;  /* 0x0000001600227c82 */ /* 0x000fe20008000000 */
[----:B------:R-:W-:Y:S02]  /*8af0*/  UIADD3 UR64, UPT, UPT, UR63, 0x4d80, URZ ;  /* 0x00004d803f407890 */ /* 0x000fe4000fffe0ff */
[----:B------:R-:W-:Y:S01]  /*8b00*/  UIADD3 UR65, UPT, UPT, UR21, 0x80, URZ ;  /* 0x0000008015417890 */ /* 0x000fe2000fffe0ff */
[----:B------:R-:W-:Y:S01]  /*8b10*/  UMOV UR67, UR36 ;  /* 0x0000002400437c82 */ /* 0x000fe20008000000 */
        /* <DEDUP_REMOVED lines=11> */
[----:B------:R2:W-:Y:S01]  /*8bd0*/  UTMASTG.3D [UR28], [UR76] ;  /* 0x0000001c4c0073b5 */ /* 0x0005e20008010000 */
[----:B------:R2:W-:Y:S01]  /*8be0*/  UTMASTG.3D [UR32], [UR76] ;  /* 0x000000204c0073b5 */ /* 0x0005e20008010000 */
[----:B------:R2:W-:Y:S01]  /*8bf0*/  UTMASTG.3D [UR64], [UR76] ;  /* 0x000000404c0073b5 */ /* 0x0005e20008010000 */
[----:B------:R2:W-:Y:S03]  /*8c00*/  UTMASTG.3D [UR68], [UR76] ;  /* 0x000000444c0073b5 */ /* 0x0005e60008010000 */
[----:B------:R2:W-:Y:S01]  /*8c10*/  UTMASTG.3D [UR72], [UR76] ;  /* 0x000000484c0073b5 */ /* 0x0005e20008010000 */
[----:B------:R0:W-:Y:S01]  /*8c20*/  UTMACMDFLUSH ;  /* 0x00000000000079b7 */ /* 0x0001e20000000000 */
[----:B--2---:R-:W-:Y:S04]  /*8c30*/  DEPBAR.LE SB0, 0x0 ;  /* 0x000080000000791a */ /* 0x004fe80000000000 */
.L_x_104:
[----:B------:R-:W-:Y:S05]  /*8c40*/  BSYNC.RECONVERGENT B0 ;  /* 0x0000000000007941 */ /* 0x000fea0003800200 */
.L_x_103:
[----:B------:R-:W-:Y:S01]  /*8c50*/  R2UR UR4, R193 ;  /* 0x00000000c10472ca */ /* 0x000fe200000e0000 */
[----:B------:R-:W-:Y:S01]  /*8c60*/  UISETP.NE.AND UP0, UPT, UR44, 0x4, UPT ;  /* 0x000000042c00788c */ /* 0x000fe2000bf05270 */
[----:B------:R-:W-:Y:S01]  /*8c70*/  R2UR UR36, R192 ;  /* 0x00000000c02472ca */ /* 0x000fe200000e0000 */
[----:B------:R-:W-:Y:S01]  /*8c80*/  UIADD3 UR58, UPT, UPT, UR42, UR46, URZ ;  /* 0x0000002e2a3a7290 */ /* 0x000fe2000fffe0ff */
[----:B------:R-:W-:Y:S01]  /*8c90*/  BAR.SYNC.DEFER_BLOCKING 0x1, 0x80 ;  /* 0x0042000000007b1d */ /* 0x000fe20000010000 */
[C---:B------:R-:W-:Y:S01]  /*8ca0*/  ISETP.NE.AND P0, PT, R186.reuse, 0x2, PT ;  /* 0x00000002ba00780c */ /* 0x040fe20003f05270 */
[----:B------:R-:W-:Y:S02]  /*8cb0*/  UIADD3 UR59, UPT, UPT, UR43, UR47, URZ ;  /* 0x0000002f2b3b7290 */ /* 0x000fe4000fffe0ff */
[----:B------:R-:W-:Y:S01]  /*8cc0*/  USEL UR44, UR44, URZ, UP0 ;  /* 0x000000ff2c2c7287 */ /* 0x000fe20008000000 */
[----:B------:R-:W-:Y:S02]  /*8cd0*/  SEL R3, RZ, 0x1, P0 ;  /* 0x00000001ff037807 */ /* 0x000fe40000000000 */
[----:B------:R-:W-:Y:S02]  /*8ce0*/  SEL R186, R186, RZ, P0 ;  /* 0x000000ffbaba7207 */ /* 0x000fe40000000000 */
[----:B------:R-:W-:Y:S01]  /*8cf0*/  UISETP.NE.AND UP1, UPT, UR4, URZ, UPT ;  /* 0x000000ff0400728c */ /* 0x000fe2000bf25270 */
[----:B------:R-:W-:Y:S01]  /*8d00*/  LOP3.LUT R188, R188, R3, RZ, 0x3c, !PT ;  /* 0x00000003bcbc7212 */ /* 0x000fe200078e3cff */
[----:B------:R-:W-:Y:S06]  /*8d10*/  USEL UR4, URZ, 0x1, UP0 ;  /* 0x00000001ff047887 */ /* 0x000fec0008000000 */
[----:B------:R-:W-:Y:S01]  /*8d20*/  LOP3.LUT R189, R189, UR4, RZ, 0x3c, !PT ;  /* 0x00000004bdbd7c12 */ /* 0x000fe2000f8e3cff */
[----:B------:R-:W-:Y:S06]  /*8d30*/  BRA.U UP1, `(.L_x_105) ;  /* 0xffffffc501147547 */ /* 0x000fec000b83ffff */
[----:B------:R-:W-:Y:S05]  /*8d40*/  EXIT ;  /* 0x000000000000794d */ /* 0x000fea0003800000 */
.L_x_24:
[----:B----4-:R4:W1:Y:S02]  /*8d50*/  SYNCS.PHASECHK.TRANS64.TRYWAIT P0, [R3+URZ+0xc0], R2 ;  /* 0x0000c002030075a7 */ /* 0x01086400080011ff */
[----:B-1----:R-:W-:Y:S05]  /*8d60*/  @!P0 NANOSLEEP.SYNCS 0x989680 ;  /* 0x009896800000895d */ /* 0x002fea0003900000 */
[----:B------:R-:W1:Y:S02]  /*8d70*/  @!P0 SYNCS.PHASECHK.TRANS64 P0, [R3+URZ+0xc0], R2 ;  /* 0x0000c002030085a7 */ /* 0x000e6400080010ff */
[----:B-1----:R-:W-:Y:S05]  /*8d80*/  @!P0 BRA `(.L_x_24) ;  /* 0xfffffffc00f08947 */ /* 0x002fea000383ffff */
[----:B------:R-:W-:Y:S05]  /*8d90*/  BRA `(.L_x_106) ;  /* 0xffffff88008c7947 */ /* 0x000fea000383ffff */
.L_x_27:
[----:B---3--:R-:W-:Y:S07]  /*8da0*/  MOV R0, UR33 ;  /* 0x0000002100007c02 */ /* 0x008fee0008000f00 */
.L_x_107:
[----:B---3--:R3:W4:Y:S02]  /*8db0*/  SYNCS.PHASECHK.TRANS64.TRYWAIT P0, [R0+URZ+0x18], R3 ;  /* 0x00001803000075a7 */ /* 0x00872400080011ff */
[----:B----4-:R-:W-:Y:S05]  /*8dc0*/  @!P0 NANOSLEEP.SYNCS 0x989680 ;  /* 0x009896800000895d */ /* 0x010fea0003900000 */
[----:B------:R-:W4:Y:S02]  /*8dd0*/  @!P0 SYNCS.PHASECHK.TRANS64 P0, [R0+URZ+0x18], R3 ;  /* 0x00001803000085a7 */ /* 0x000f2400080010ff */
[----:B----4-:R-:W-:Y:S05]  /*8de0*/  @!P0 BRA `(.L_x_107) ;  /* 0xfffffffc00f08947 */ /* 0x010fea000383ffff */
[----:B------:R-:W-:Y:S05]  /*8df0*/  BRA `(.L_x_26) ;  /* 0xffffff8800d47947 */ /* 0x000fea000383ffff */
.L_x_34:
[----:B--2---:R-:W-:Y:S07]  /*8e00*/  MOV R0, UR33 ;  /* 0x0000002100007c02 */ /* 0x004fee0008000f00 */
.L_x_108:
[----:B--2---:R2:W3:Y:S02]  /*8e10*/  SYNCS.PHASECHK.TRANS64.TRYWAIT P0, [R0+URZ+0x18], R3 ;  /* 0x00001803000075a7 */ /* 0x0044e400080011ff */
[----:B---3--:R-:W-:Y:S05]  /*8e20*/  @!P0 NANOSLEEP.SYNCS 0x989680 ;  /* 0x009896800000895d */ /* 0x008fea0003900000 */
[----:B------:R-:W3:Y:S02]  /*8e30*/  @!P0 SYNCS.PHASECHK.TRANS64 P0, [R0+URZ+0x18], R3 ;  /* 0x00001803000085a7 */ /* 0x000ee400080010ff */
[----:B---3--:R-:W-:Y:S05]  /*8e40*/  @!P0 BRA `(.L_x_108) ;  /* 0xfffffffc00f08947 */ /* 0x008fea000383ffff */
[----:B------:R-:W-:Y:S05]  /*8e50*/  BRA `(.L_x_33) ;  /* 0xffffff8c00c47947 */ /* 0x000fea000383ffff */
.L_x_39:
[----:B-1----:R1:W2:Y:S02]  /*8e60*/  SYNCS.PHASECHK.TRANS64.TRYWAIT P0, [R3+URZ+0x50], R0 ;  /* 0x00005000030075a7 */ /* 0x0022a400080011ff */
[----:B--2---:R-:W-:Y:S05]  /*8e70*/  @!P0 NANOSLEEP.SYNCS 0x989680 ;  /* 0x009896800000895d */ /* 0x004fea0003900000 */
[----:B------:R-:W2:Y:S02]  /*8e80*/  @!P0 SYNCS.PHASECHK.TRANS64 P0, [R3+URZ+0x50], R0 ;  /* 0x00005000030085a7 */ /* 0x000ea400080010ff */
[----:B--2---:R-:W-:Y:S05]  /*8e90*/  @!P0 BRA `(.L_x_39) ;  /* 0xfffffffc00f08947 */ /* 0x004fea000383ffff */
[----:B------:R-:W-:Y:S05]  /*8ea0*/  BRA `(.L_x_109) ;  /* 0xffffff9000947947 */ /* 0x000fea000383ffff */
.L_x_43:
[----:B-1----:R-:W-:-:S07]  /*8eb0*/  MOV R0, UR4 ;  /* 0x0000000400007c02 */ /* 0x002fce0008000f00 */
.L_x_110:
[----:B-1----:R1:W2:Y:S02]  /*8ec0*/  SYNCS.PHASECHK.TRANS64.TRYWAIT P0, [R0+URZ], R3 ;  /* 0x00000003000075a7 */ /* 0x0022a400080011ff */
[----:B--2---:R-:W-:Y:S05]  /*8ed0*/  @!P0 NANOSLEEP.SYNCS 0x989680 ;  /* 0x009896800000895d */ /* 0x004fea0003900000 */
[----:B------:R-:W2:Y:S02]  /*8ee0*/  @!P0 SYNCS.PHASECHK.TRANS64 P0, [R0+URZ], R3 ;  /* 0x00000003000085a7 */ /* 0x000ea400080010ff */
[----:B--2---:R-:W-:Y:S05]  /*8ef0*/  @!P0 BRA `(.L_x_110) ;  /* 0xfffffffc00f08947 */ /* 0x004fea000383ffff */
[----:B------:R-:W-:Y:S05]  /*8f00*/  BRA `(.L_x_111) ;  /* 0xffffff9800387947 */ /* 0x000fea000383ffff */
.L_x_44:
[----:B------:R-:W-:-:S07]  /*8f10*/  MOV R0, UR4 ;  /* 0x0000000400007c02 */ /* 0x000fce0008000f00 */
.L_x_112:
[----:B-1----:R1:W2:Y:S02]  /*8f20*/  SYNCS.PHASECHK.TRANS64.TRYWAIT P0, [R0+URZ], R3 ;  /* 0x00000003000075a7 */ /* 0x0022a400080011ff */
[----:B--2---:R-:W-:Y:S05]  /*8f30*/  @!P0 NANOSLEEP.SYNCS 0x989680 ;  /* 0x009896800000895d */ /* 0x004fea0003900000 */
[----:B------:R-:W2:Y:S02]  /*8f40*/  @!P0 SYNCS.PHASECHK.TRANS64 P0, [R0+URZ], R3 ;  /* 0x00000003000085a7 */ /* 0x000ea400080010ff */
[----:B--2---:R-:W-:Y:S05]  /*8f50*/  @!P0 BRA `(.L_x_112) ;  /* 0xfffffffc00f08947 */ /* 0x004fea000383ffff */
[----:B------:R-:W-:Y:S05]  /*8f60*/  BRA `(.L_x_113) ;  /* 0xffffff9800447947 */ /* 0x000fea000383ffff */
.L_x_47:
[----:B--2---:R2:W3:Y:S02]  /*8f70*/  SYNCS.PHASECHK.TRANS64.TRYWAIT P0, [R2+URZ+0xb0], R5 ;  /* 0x0000b005020075a7 */ /* 0x0044e400080011ff */
[----:B---3--:R-:W-:Y:S05]  /*8f80*/  @!P0 NANOSLEEP.SYNCS 0x989680 ;  /* 0x009896800000895d */ /* 0x008fea0003900000 */
[----:B------:R-:W3:Y:S02]  /*8f90*/  @!P0 SYNCS.PHASECHK.TRANS64 P0, [R2+URZ+0xb0], R5 ;  /* 0x0000b005020085a7 */ /* 0x000ee400080010ff */
[----:B---3--:R-:W-:Y:S05]  /*8fa0*/  @!P0 BRA `(.L_x_47) ;  /* 0xfffffffc00f08947 */ /* 0x008fea000383ffff */
[----:B------:R-:W-:Y:S05]  /*8fb0*/  BRA `(.L_x_114) ;  /* 0xffffff9800a07947 */ /* 0x000fea000383ffff */
.L_x_48:
[----:B------:R-:W-:-:S07]  /*8fc0*/  MOV R2, UR5 ;  /* 0x0000000500027c02 */ /* 0x000fce0008000f00 */
.L_x_115:
[----:B--2---:R2:W3:Y:S02]  /*8fd0*/  SYNCS.PHASECHK.TRANS64.TRYWAIT P0, [R2+URZ+0x60], R5 ;  /* 0x00006005020075a7 */ /* 0x0044e400080011ff */
[----:B---3--:R-:W-:Y:S05]  /*8fe0*/  @!P0 NANOSLEEP.SYNCS 0x989680 ;  /* 0x009896800000895d */ /* 0x008fea0003900000 */
[----:B------:R-:W3:Y:S02]  /*8ff0*/  @!P0 SYNCS.PHASECHK.TRANS64 P0, [R2+URZ+0x60], R5 ;  /* 0x00006005020085a7 */ /* 0x000ee400080010ff */
[----:B---3--:R-:W-:Y:S05]  /*9000*/  @!P0 BRA `(.L_x_115) ;  /* 0xfffffffc00f08947 */ /* 0x008fea000383ffff */
[----:B------:R-:W-:Y:S05]  /*9010*/  BRA `(.L_x_116) ;  /* 0xffffff9800b07947 */ /* 0x000fea000383ffff */
.L_x_49:
[----:B--2---:R2:W3:Y:S02]  /*9020*/  SYNCS.PHASECHK.TRANS64.TRYWAIT P1, [R2+URZ+0x50], R5 ;  /* 0x00005005020075a7 */ /* 0x0044e400080211ff */
[----:B---3--:R-:W-:Y:S05]  /*9030*/  @!P1 NANOSLEEP.SYNCS 0x989680 ;  /* 0x009896800000995d */ /* 0x008fea0003900000 */
[----:B------:R-:W3:Y:S02]  /*9040*/  @!P1 SYNCS.PHASECHK.TRANS64 P1, [R2+URZ+0x50], R5 ;  /* 0x00005005020095a7 */ /* 0x000ee400080210ff */
[----:B---3--:R-:W-:Y:S05]  /*9050*/  @!P1 BRA `(.L_x_49) ;  /* 0xfffffffc00f09947 */ /* 0x008fea000383ffff */
[----:B------:R-:W-:Y:S05]  /*9060*/  BRA `(.L_x_117) ;  /* 0xffffff9800e07947 */ /* 0x000fea000383ffff */
.L_x_52:
[----:B------:R-:W-:-:S07]  /*9070*/  MOV R0, UR5 ;  /* 0x0000000500007c02 */ /* 0x000fce0008000f00 */
.L_x_118:
[----:B--2---:R2:W3:Y:S02]  /*9080*/  SYNCS.PHASECHK.TRANS64.TRYWAIT P0, [R0+URZ+0x60], R3 ;  /* 0x00006003000075a7 */ /* 0x0044e400080011ff */
[----:B---3--:R-:W-:Y:S05]  /*9090*/  @!P0 NANOSLEEP.SYNCS 0x989680 ;  /* 0x009896800000895d */ /* 0x008fea0003900000 */
[----:B------:R-:W3:Y:S02]  /*90a0*/  @!P0 SYNCS.PHASECHK.TRANS64 P0, [R0+URZ+0x60], R3 ;  /* 0x00006003000085a7 */ /* 0x000ee400080010ff */
[----:B---3--:R-:W-:Y:S05]  /*90b0*/  @!P0 BRA `(.L_x_118) ;  /* 0xfffffffc00f08947 */ /* 0x008fea000383ffff */
[----:B------:R-:W-:Y:S05]  /*90c0*/  BRA `(.L_x_51) ;  /* 0xffffff9c00347947 */ /* 0x000fea000383ffff */
.L_x_59:
[----:B-1----:R1:W2:Y:S02]  /*90d0*/  SYNCS.PHASECHK.TRANS64.TRYWAIT P1, [R0+URZ+0x50], R5 ;  /* 0x00005005000075a7 */ /* 0x0022a400080211ff */
[----:B--2---:R-:W-:Y:S05]  /*90e0*/  @!P1 NANOSLEEP.SYNCS 0x989680 ;  /* 0x009896800000995d */ /* 0x004fea0003900000 */
[----:B------:R-:W2:Y:S02]  /*90f0*/  @!P1 SYNCS.PHASECHK.TRANS64 P1, [R0+URZ+0x50], R5 ;  /* 0x00005005000095a7 */ /* 0x000ea400080210ff */
[----:B--2---:R-:W-:Y:S05]  /*9100*/  @!P1 BRA `(.L_x_59) ;  /* 0xfffffffc00f09947 */ /* 0x004fea000383ffff */
[----:B------:R-:W-:Y:S05]  /*9110*/  BRA `(.L_x_119) ;  /* 0xffffffa000c87947 */ /* 0x000fea000383ffff */
.L_x_60:
[----:B------:R-:W-:-:S07]  /*9120*/  MOV R3, UR15 ;  /* 0x0000000f00037c02 */ /* 0x000fce0008000f00 */
.L_x_120:
[----:B-1----:R1:W2:Y:S02]  /*9130*/  SYNCS.PHASECHK.TRANS64.TRYWAIT P0, [R3+URZ+0x90], R0 ;  /* 0x00009000030075a7 */ /* 0x0022a400080011ff */
[----:B--2---:R-:W-:Y:S05]  /*9140*/  @!P0 NANOSLEEP.SYNCS 0x989680 ;  /* 0x009896800000895d */ /* 0x004fea0003900000 */
[----:B------:R-:W2:Y:S02]  /*9150*/  @!P0 SYNCS.PHASECHK.TRANS64 P0, [R3+URZ+0x90], R0 ;  /* 0x00009000030085a7 */ /* 0x000ea400080010ff */
[----:B--2---:R-:W-:Y:S05]  /*9160*/  @!P0 BRA `(.L_x_120) ;  /* 0xfffffffc00f08947 */ /* 0x004fea000383ffff */
[----:B------:R-:W-:Y:S05]  /*9170*/  BRA `(.L_x_121) ;  /* 0xffffffa400147947 */ /* 0x000fea000383ffff */
.L_x_63:
[----:B------:R-:W-:Y:S07]  /*9180*/  MOV R0, UR22 ;  /* 0x0000001600007c02 */ /* 0x000fee0008000f00 */
.L_x_122:
[----:B-1----:R1:W2:Y:S02]  /*9190*/  SYNCS.PHASECHK.TRANS64.TRYWAIT P0, [R0+URZ], R3 ;  /* 0x00000003000075a7 */ /* 0x0022a400080011ff */
[----:B--2---:R-:W-:Y:S05]  /*91a0*/  @!P0 NANOSLEEP.SYNCS 0x989680 ;  /* 0x009896800000895d */ /* 0x004fea0003900000 */
[----:B------:R-:W2:Y:S02]  /*91b0*/  @!P0 SYNCS.PHASECHK.TRANS64 P0, [R0+URZ], R3 ;  /* 0x00000003000085a7 */ /* 0x000ea400080010ff */
[----:B--2---:R-:W-:Y:S05]  /*91c0*/  @!P0 BRA `(.L_x_122) ;  /* 0xfffffffc00f08947 */ /* 0x004fea000383ffff */
[----:B------:R-:W-:Y:S05]  /*91d0*/  BRA `(.L_x_62) ;  /* 0xffffffa400307947 */ /* 0x000fea000383ffff */
.L_x_66:
[----:B------:R-:W-:-:S07]  /*91e0*/  MOV R0, UR5 ;  /* 0x0000000500007c02 */ /* 0x000fce0008000f00 */
.L_x_123:
[----:B--2---:R2:W4:Y:S02]  /*91f0*/  SYNCS.PHASECHK.TRANS64.TRYWAIT P0, [R0+URZ], R3 ;  /* 0x00000003000075a7 */ /* 0x00452400080011ff */
[----:B----4-:R-:W-:Y:S05]  /*9200*/  @!P0 NANOSLEEP.SYNCS 0x989680 ;  /* 0x009896800000895d */ /* 0x010fea0003900000 */
[----:B------:R-:W4:Y:S02]  /*9210*/  @!P0 SYNCS.PHASECHK.TRANS64 P0, [R0+URZ], R3 ;  /* 0x00000003000085a7 */ /* 0x000f2400080010ff */
[----:B----4-:R-:W-:Y:S05]  /*9220*/  @!P0 BRA `(.L_x_123) ;  /* 0xfffffffc00f08947 */ /* 0x010fea000383ffff */
[----:B------:R-:W-:Y:S05]  /*9230*/  BRA `(.L_x_124) ;  /* 0xffffffa8005c7947 */ /* 0x000fea000383ffff */
.L_x_67:
[----:B------:R-:W-:-:S07]  /*9240*/  MOV R0, UR5 ;  /* 0x0000000500007c02 */ /* 0x000fce0008000f00 */
.L_x_125:
[----:B--2---:R2:W4:Y:S02]  /*9250*/  SYNCS.PHASECHK.TRANS64.TRYWAIT P0, [R0+URZ], R3 ;  /* 0x00000003000075a7 */ /* 0x00452400080011ff */
[----:B----4-:R-:W-:Y:S05]  /*9260*/  @!P0 NANOSLEEP.SYNCS 0x989680 ;  /* 0x009896800000895d */ /* 0x010fea0003900000 */
[----:B------:R-:W4:Y:S02]  /*9270*/  @!P0 SYNCS.PHASECHK.TRANS64 P0, [R0+URZ], R3 ;  /* 0x00000003000085a7 */ /* 0x000f2400080010ff */
[----:B----4-:R-:W-:Y:S05]  /*9280*/  @!P0 BRA `(.L_x_125) ;  /* 0xfffffffc00f08947 */ /* 0x010fea000383ffff */
[----:B------:R-:W-:Y:S05]  /*9290*/  BRA `(.L_x_126) ;  /* 0xffffffa800687947 */ /* 0x000fea000383ffff */
.L_x_68:
[----:B------:R-:W-:-:S07]  /*92a0*/  MOV R0, UR5 ;  /* 0x0000000500007c02 */ /* 0x000fce0008000f00 */
.L_x_127:
[----:B--2---:R2:W4:Y:S02]  /*92b0*/  SYNCS.PHASECHK.TRANS64.TRYWAIT P0, [R0+URZ], R3 ;  /* 0x00000003000075a7 */ /* 0x00452400080011ff */
[----:B----4-:R-:W-:Y:S05]  /*92c0*/  @!P0 NANOSLEEP.SYNCS 0x989680 ;  /* 0x009896800000895d */ /* 0x010fea0003900000 */
[----:B------:R-:W4:Y:S02]  /*92d0*/  @!P0 SYNCS.PHASECHK.TRANS64 P0, [R0+URZ], R3 ;  /* 0x00000003000085a7 */ /* 0x000f2400080010ff */
[----:B----4-:R-:W-:Y:S05]  /*92e0*/  @!P0 BRA `(.L_x_127) ;  /* 0xfffffffc00f08947 */ /* 0x010fea000383ffff */
[----:B------:R-:W-:Y:S05]  /*92f0*/  BRA `(.L_x_128) ;  /* 0xffffffa800747947 */ /* 0x000fea000383ffff */
.L_x_69:
[----:B------:R-:W-:-:S07]  /*9300*/  MOV R0, UR6 ;  /* 0x0000000600007c02 */ /* 0x000fce0008000f00 */
.L_x_129:
[----:B--2---:R2:W4:Y:S02]  /*9310*/  SYNCS.PHASECHK.TRANS64.TRYWAIT P0, [R0+URZ], R3 ;  /* 0x00000003000075a7 */ /* 0x00452400080011ff */
[----:B----4-:R-:W-:Y:S05]  /*9320*/  @!P0 NANOSLEEP.SYNCS 0x989680 ;  /* 0x009896800000895d */ /* 0x010fea0003900000 */
[----:B------:R-:W4:Y:S02]  /*9330*/  @!P0 SYNCS.PHASECHK.TRANS64 P0, [R0+URZ], R3 ;  /* 0x00000003000085a7 */ /* 0x000f2400080010ff */
[----:B----4-:R-:W-:Y:S05]  /*9340*/  @!P0 BRA `(.L_x_129) ;  /* 0xfffffffc00f08947 */ /* 0x010fea000383ffff */
[----:B------:R-:W-:Y:S05]  /*9350*/  BRA `(.L_x_130) ;  /* 0xffffffa800807947 */ /* 0x000fea000383ffff */
.L_x_74:
[----:B--2---:R2:W3:Y:S02]  /*9360*/  SYNCS.PHASECHK.TRANS64.TRYWAIT P0, [R3+URZ+0x50], R0 ;  /* 0x00005000030075a7 */ /* 0x0044e400080011ff */
[----:B---3--:R-:W-:Y:S05]  /*9370*/  @!P0 NANOSLEEP.SYNCS 0x989680 ;  /* 0x009896800000895d */ /* 0x008fea0003900000 */
[----:B------:R-:W3:Y:S02]  /*9380*/  @!P0 SYNCS.PHASECHK.TRANS64 P0, [R3+URZ+0x50], R0 ;  /* 0x00005000030085a7 */ /* 0x000ee400080010ff */
[----:B---3--:R-:W-:Y:S05]  /*9390*/  @!P0 BRA `(.L_x_74) ;  /* 0xfffffffc00f08947 */ /* 0x008fea000383ffff */
[----:B------:R-:W-:Y:S05]  /*93a0*/  BRA `(.L_x_131) ;  /* 0xffffffac00a87947 */ /* 0x000fea000383ffff */
.L_x_77:
[----:B------:R-:W-:Y:S07]  /*93b0*/  MOV R0, UR29 ;  /* 0x0000001d00007c02 */ /* 0x000fee0008000f00 */
.L_x_132:
[----:B--2---:R2:W3:Y:S02]  /*93c0*/  SYNCS.PHASECHK.TRANS64.TRYWAIT P1, [R0+URZ+0x48], R3 ;  /* 0x00004803000075a7 */ /* 0x0044e400080211ff */
[----:B---3--:R-:W-:Y:S05]  /*93d0*/  @!P1 NANOSLEEP.SYNCS 0x989680 ;  /* 0x009896800000995d */ /* 0x008fea0003900000 */
[----:B------:R-:W3:Y:S02]  /*93e0*/  @!P1 SYNCS.PHASECHK.TRANS64 P1, [R0+URZ+0x48], R3 ;  /* 0x00004803000095a7 */ /* 0x000ee400080210ff */
[----:B---3--:R-:W-:Y:S05]  /*93f0*/  @!P1 BRA `(.L_x_132) ;  /* 0xfffffffc00f09947 */ /* 0x008fea000383ffff */
[----:B------:R-:W-:Y:S05]  /*9400*/  BRA `(.L_x_76) ;  /* 0xffffffb4001c7947 */ /* 0x000fea000383ffff */
.L_x_80:
[----:B--2---:R-:W-:Y:S07]  /*9410*/  MOV R3, UR29 ;  /* 0x0000001d00037c02 */ /* 0x004fee0008000f00 */
.L_x_133:
[----:B--2---:R2:W3:Y:S02]  /*9420*/  SYNCS.PHASECHK.TRANS64.TRYWAIT P0, [R3+URZ+0x38], R2 ;  /* 0x00003802030075a7 */ /* 0x0044e400080011ff */
[----:B---3--:R-:W-:Y:S05]  /*9430*/  @!P0 NANOSLEEP.SYNCS 0x989680 ;  /* 0x009896800000895d */ /* 0x008fea0003900000 */
[----:B------:R-:W3:Y:S02]  /*9440*/  @!P0 SYNCS.PHASECHK.TRANS64 P0, [R3+URZ+0x38], R2 ;  /* 0x00003802030085a7 */ /* 0x000ee400080010ff */
[----:B---3--:R-:W-:Y:S05]  /*9450*/  @!P0 BRA `(.L_x_133) ;  /* 0xfffffffc00f08947 */ /* 0x008fea000383ffff */
[----:B------:R-:W-:Y:S05]  /*9460*/  BRA `(.L_x_134) ;  /* 0xffffffb4006c7947 */ /* 0x000fea000383ffff */
.L_x_83:
[----:B-1----:R1:W2:Y:S02]  /*9470*/  SYNCS.PHASECHK.TRANS64.TRYWAIT P0, [R0+URZ+0x50], R3 ;  /* 0x00005003000075a7 */ /* 0x0022a400080011ff */
[----:B--2---:R-:W-:Y:S05]  /*9480*/  @!P0 NANOSLEEP.SYNCS 0x989680 ;  /* 0x009896800000895d */ /* 0x004fea0003900000 */
[----:B------:R-:W2:Y:S02]  /*9490*/  @!P0 SYNCS.PHASECHK.TRANS64 P0, [R0+URZ+0x50], R3 ;  /* 0x00005003000085a7 */ /* 0x000ea400080010ff */
[----:B--2---:R-:W-:Y:S05]  /*94a0*/  @!P0 BRA `(.L_x_83) ;  /* 0xfffffffc00f08947 */ /* 0x004fea000383ffff */
[----:B------:R-:W-:Y:S05]  /*94b0*/  BRA `(.L_x_135) ;  /* 0xffffffbc00487947 */ /* 0x000fea000383ffff */
.L_x_89:
[----:B------:R-:W-:Y:S07]  /*94c0*/  MOV R0, UR63 ;  /* 0x0000003f00007c02 */ /* 0x000fee0008000f00 */
.L_x_136:
[----:B-1----:R1:W2:Y:S02]  /*94d0*/  SYNCS.PHASECHK.TRANS64.TRYWAIT P2, [R0+URZ+0x30], R5 ;  /* 0x00003005000075a7 */ /* 0x0022a400080411ff */
[----:B--2---:R-:W-:Y:S05]  /*94e0*/  @!P2 NANOSLEEP.SYNCS 0x989680 ;  /* 0x009896800000a95d */ /* 0x004fea0003900000 */
[----:B------:R-:W2:Y:S02]  /*94f0*/  @!P2 SYNCS.PHASECHK.TRANS64 P2, [R0+URZ+0x30], R5 ;  /* 0x000030050000a5a7 */ /* 0x000ea400080410ff */
[----:B--2---:R-:W-:Y:S05]  /*9500*/  @!P2 BRA `(.L_x_136) ;  /* 0xfffffffc00f0a947 */ /* 0x004fea000383ffff */
[----:B------:R-:W-:Y:S05]  /*9510*/  BRA `(.L_x_88) ;  /* 0xffffffc400ec7947 */ /* 0x000fea000383ffff */
.L_x_91:
[----:B------:R-:W-:Y:S11]  /*9520*/  R2UR UR4, R22 ;  /* 0x00000000160472ca */ /* 0x000ff600000e0000 */
[----:B------:R-:W-:Y:S02]  /*9530*/  @!UPT UIADD3 URZ, UPT, UPT, URZ, URZ, URZ ;  /* 0x000000fffffff290 */ /* 0x000fe4000fffe0ff */
[----:B-1----:R-:W-:Y:S07]  /*9540*/  MOV R0, UR4 ;  /* 0x0000000400007c02 */ /* 0x002fee0008000f00 */
.L_x_137:
[----:B-1----:R1:W3:Y:S02]  /*9550*/  SYNCS.PHASECHK.TRANS64.TRYWAIT P0, [R0+URZ+0x70], R3 ;  /* 0x00007003000075a7 */ /* 0x0022e400080011ff */
[----:B---3--:R-:W-:Y:S05]  /*9560*/  @!P0 NANOSLEEP.SYNCS 0x989680 ;  /* 0x009896800000895d */ /* 0x008fea0003900000 */
[----:B------:R-:W3:Y:S02]  /*9570*/  @!P0 SYNCS.PHASECHK.TRANS64 P0, [R0+URZ+0x70], R3 ;  /* 0x00007003000085a7 */ /* 0x000ee400080010ff */
[----:B---3--:R-:W-:Y:S05]  /*9580*/  @!P0 BRA `(.L_x_137) ;  /* 0xfffffffc00f08947 */ /* 0x008fea000383ffff */
[----:B------:R-:W-:Y:S05]  /*9590*/  BRA `(.L_x_90) ;  /* 0xffffffc8008c7947 */ /* 0x000fea000383ffff */
        .weak           $__internal_0_$__cuda_sm10x_tcgen05_guardrail_trap_col_being_dealloced_not_returned_by_alloc
        .type           $__internal_0_$__cuda_sm10x_tcgen05_guardrail_trap_col_being_dealloced_not_returned_by_alloc,@function
        .size           $__internal_0_$__cuda_sm10x_tcgen05_guardrail_trap_col_being_dealloced_not_returned_by_alloc,($__internal_1_$__cuda_sm10x_tcgen05_guardrail_trap_phase_invalid_during_alloc - $__internal_0_$__cuda_sm10x_tcgen05_guardrail_trap_col_being_dealloced_not_returned_by_alloc)
$__internal_0_$__cuda_sm10x_tcgen05_guardrail_trap_col_being_dealloced_not_returned_by_alloc:
[----:B------:R-:W-:Y:S05]  /*95a0*/  BPT.TRAP 0x1 ;  /* 0x000000040000795c */ /* 0x000fea0000300000 */
[----:B------:R-:W-:-:S04]  /*95b0*/  HFMA2 R3, -RZ, RZ, 0, 0 ;  /* 0x00000000ff037431 */ /* 0x000fc800000001ff */
[----:B------:R-:W-:Y:S05]  /*95c0*/  RET.REL.NODEC R2 `(_ZN7cutlass13device_kernelINS_4gemm6kernel13GemmUniversalIN4cute5tupleIJiiiiEEENS1_10collective13CollectiveMmaINS1_35MainloopSm100TmaUmmaWarpSpecializedILi3ELi2ELi4ENS5_IJNS4_1CILi2EEENSA_ILi1EEESC_EEEEENS5_IJNSA_ILi64EEENSA_ILi176EEENSA_ILi256EEEEEENS_12float_e4m3_tENS5_IJlSC_lEEESJ_SK_NS4_8TiledMMAINS4_8MMA_AtomIJNS4_10MMA_TraitsINS4_19SM100_MMA_F8F6F4_SSEJSJ_SJ_fSF_SG_NS4_17integral_constantINS4_4UMMA5MajorELSR_0EEESS_NSP_INSQ_7ScaleInELST_0EEESU_EEEEEENS4_6LayoutINS5_IJSC_SC_SC_EEENS5_IJNSA_ILi0EEESZ_SZ_EEEEENS5_IJNS4_10UnderscoreES12_S12_EEEEENS4_13SM90_TMA_LOADENS4_14ComposedLayoutINS4_7SwizzleILi3ELi4ELi3EEENS4_18smem_ptr_flag_bitsILi8EEENSX_INS5_IJNSA_ILi8EEENSA_ILi128EEEEEENS5_IJS1C_SC_EEEEEEEvNS4_8identityENS4_23SM90_TMA_LOAD_MULTICASTES1G_vS1H_EENS_8epilogue10collective18CollectiveEpilogueINS1K_23Sm100TmaWarpSpecializedILi1ELi1ELi88ELb0ELb0EEEJSI_NS5_IJNSX_ISF_SC_EENSX_ISG_SC_EEEEESJ_SK_SJ_SK_NS1K_6fusion15FusionCallbacksIS1O_NS1S_17LinearCombinationISJ_fSJ_fLNS_15FloatRoundStyleE2EEESI_S1R_JEEENS4_5SM1004TMEM4LOAD25SM100_TMEM_LOAD_16dp32b8xES15_NS16_INS17_ILi0ELi4ELi3EEES1A_NSX_INS5_IJS1B_NSA_ILi16EEEEEENS5_IJS23_SC_EEEEEEENS4_39AutoVectorizingCopyWithAssumedAlignmentILi128EEENS4_14SM90_TMA_STOREES27_S29_S29_EEEvvEEEEvNT_6ParamsE) ;  /* 0xffffff68028c7950 */ /* 0x000fea0003c3ffff */
        .weak           $__internal_1_$__cuda_sm10x_tcgen05_guardrail_trap_phase_invalid_during_alloc
        .type           $__internal_1_$__cuda_sm10x_tcgen05_guardrail_trap_phase_invalid_during_alloc,@function
        .size           $__internal_1_$__cuda_sm10x_tcgen05_guardrail_trap_phase_invalid_during_alloc,($__internal_2_$__cuda_sm10x_tcgen05_guardrail_trap_unallocated_columns_being_dealloced - $__internal_1_$__cuda_sm10x_tcgen05_guardrail_trap_phase_invalid_during_alloc)
$__internal_1_$__cuda_sm10x_tcgen05_guardrail_trap_phase_invalid_during_alloc:
[----:B------:R-:W-:Y:S05]  /*95d0*/  BPT.TRAP 0x1 ;  /* 0x000000040000795c */ /* 0x000fea0000300000 */
[----:B------:R-:W-:-:S04]  /*95e0*/  MOV R5, 0x0 ;  /* 0x0000000000057802 */ /* 0x000fc80000000f00 */
[----:B------:R-:W-:Y:S05]  /*95f0*/  RET.REL.NODEC R4 `(_ZN7cutlass13device_kernelINS_4gemm6kernel13GemmUniversalIN4cute5tupleIJiiiiEEENS1_10collective13CollectiveMmaINS1_35MainloopSm100TmaUmmaWarpSpecializedILi3ELi2ELi4ENS5_IJNS4_1CILi2EEENSA_ILi1EEESC_EEEEENS5_IJNSA_ILi64EEENSA_ILi176EEENSA_ILi256EEEEEENS_12float_e4m3_tENS5_IJlSC_lEEESJ_SK_NS4_8TiledMMAINS4_8MMA_AtomIJNS4_10MMA_TraitsINS4_19SM100_MMA_F8F6F4_SSEJSJ_SJ_fSF_SG_NS4_17integral_constantINS4_4UMMA5MajorELSR_0EEESS_NSP_INSQ_7ScaleInELST_0EEESU_EEEEEENS4_6LayoutINS5_IJSC_SC_SC_EEENS5_IJNSA_ILi0EEESZ_SZ_EEEEENS5_IJNS4_10UnderscoreES12_S12_EEEEENS4_13SM90_TMA_LOADENS4_14ComposedLayoutINS4_7SwizzleILi3ELi4ELi3EEENS4_18smem_ptr_flag_bitsILi8EEENSX_INS5_IJNSA_ILi8EEENSA_ILi128EEEEEENS5_IJS1C_SC_EEEEEEEvNS4_8identityENS4_23SM90_TMA_LOAD_MULTICASTES1G_vS1H_EENS_8epilogue10collective18CollectiveEpilogueINS1K_23Sm100TmaWarpSpecializedILi1ELi1ELi88ELb0ELb0EEEJSI_NS5_IJNSX_ISF_SC_EENSX_ISG_SC_EEEEESJ_SK_SJ_SK_NS1K_6fusion15FusionCallbacksIS1O_NS1S_17LinearCombinationISJ_fSJ_fLNS_15FloatRoundStyleE2EEESI_S1R_JEEENS4_5SM1004TMEM4LOAD25SM100_TMEM_LOAD_16dp32b8xES15_NS16_INS17_ILi0ELi4ELi3EEES1A_NSX_INS5_IJS1B_NSA_ILi16EEEEEENS5_IJS23_SC_EEEEEEENS4_39AutoVectorizingCopyWithAssumedAlignmentILi128EEENS4_14SM90_TMA_STOREES27_S29_S29_EEEvvEEEEvNT_6ParamsE) ;  /* 0xffffff6804807950 */ /* 0x000fea0003c3ffff */
        .weak           $__internal_2_$__cuda_sm10x_tcgen05_guardrail_trap_unallocated_columns_being_dealloced
        .type           $__internal_2_$__cuda_sm10x_tcgen05_guardrail_trap_unallocated_columns_being_dealloced,@function
        .size           $__internal_2_$__cuda_sm10x_tcgen05_guardrail_trap_unallocated_columns_being_dealloced,(.L_x_139 - $__internal_2_$__cuda_sm10x_tcgen05_guardrail_trap_unallocated_columns_being_dealloced)
$__internal_2_$__cuda_sm10x_tcgen05_guardrail_trap_unallocated_columns_being_dealloced:
[----:B------:R-:W-:Y:S05]  /*9600*/  BPT.TRAP 0x1 ;  /* 0x000000040000795c */ /* 0x000fea0000300000 */
[----:B------:R-:W-:-:S04]  /*9610*/  HFMA2 R3, -RZ, RZ, 0, 0 ;  /* 0x00000000ff037431 */ /* 0x000fc800000001ff */
[----:B------:R-:W-:Y:S05]  /*9620*/  RET.REL.NODEC R2 `(_ZN7cutlass13device_kernelINS_4gemm6kernel13GemmUniversalIN4cute5tupleIJiiiiEEENS1_10collective13CollectiveMmaINS1_35MainloopSm100TmaUmmaWarpSpecializedILi3ELi2ELi4ENS5_IJNS4_1CILi2EEENSA_ILi1EEESC_EEEEENS5_IJNSA_ILi64EEENSA_ILi176EEENSA_ILi256EEEEEENS_12float_e4m3_tENS5_IJlSC_lEEESJ_SK_NS4_8TiledMMAINS4_8MMA_AtomIJNS4_10MMA_TraitsINS4_19SM100_MMA_F8F6F4_SSEJSJ_SJ_fSF_SG_NS4_17integral_constantINS4_4UMMA5MajorELSR_0EEESS_NSP_INSQ_7ScaleInELST_0EEESU_EEEEEENS4_6LayoutINS5_IJSC_SC_SC_EEENS5_IJNSA_ILi0EEESZ_SZ_EEEEENS5_IJNS4_10UnderscoreES12_S12_EEEEENS4_13SM90_TMA_LOADENS4_14ComposedLayoutINS4_7SwizzleILi3ELi4ELi3EEENS4_18smem_ptr_flag_bitsILi8EEENSX_INS5_IJNSA_ILi8EEENSA_ILi128EEEEEENS5_IJS1C_SC_EEEEEEEvNS4_8identityENS4_23SM90_TMA_LOAD_MULTICASTES1G_vS1H_EENS_8epilogue10collective18CollectiveEpilogueINS1K_23Sm100TmaWarpSpecializedILi1ELi1ELi88ELb0ELb0EEEJSI_NS5_IJNSX_ISF_SC_EENSX_ISG_SC_EEEEESJ_SK_SJ_SK_NS1K_6fusion15FusionCallbacksIS1O_NS1S_17LinearCombinationISJ_fSJ_fLNS_15FloatRoundStyleE2EEESI_S1R_JEEENS4_5SM1004TMEM4LOAD25SM100_TMEM_LOAD_16dp32b8xES15_NS16_INS17_ILi0ELi4ELi3EEES1A_NSX_INS5_IJS1B_NSA_ILi16EEEEEENS5_IJS23_SC_EEEEEEENS4_39AutoVectorizingCopyWithAssumedAlignmentILi128EEENS4_14SM90_TMA_STOREES27_S29_S29_EEEvvEEEEvNT_6ParamsE) ;  /* 0xffffff6802747950 */ /* 0x000fea0003c3ffff */
.L_x_138:
[----:B------:R-:W-:-:S00]  /*9630*/  BRA `(.L_x_138) ;  /* 0xfffffffc00fc7947 */ /* 0x000fc0000383ffff */
[----:B------:R-:W-:-:S00]  /*9640*/  NOP ;  /* 0x0000000000007918 */ /* 0x000fc00000000000 */
        /* <DEDUP_REMOVED lines=11> */
.L_x_139:


//--------------------- .nv.global.init           --------------------------
	.section	.nv.global.init,"aw",@progbits
.nv.global.init:
	.type		$str$26,@object
	.size		$str$26,($str$25 - $str$26)
$str$26:
        /*0000*/ 	.byte	0x2f, 0x74, 0x6d, 0x70, 0x2f, 0x63, 0x75, 0x74, 0x6c, 0x61, 0x73, 0x73, 0x5f, 0x73, 0x77, 0x65
        /*0010*/ 	.byte	0x65, 0x70, 0x5f, 0x73, 0x72, 0x63, 0x2f, 0x69, 0x6e, 0x63, 0x6c, 0x75, 0x64, 0x65, 0x2f, 0x63
        /*0020*/ 	.byte	0x75, 0x74, 0x65, 0x2f, 0x61, 0x74, 0x6f, 0x6d, 0x2f, 0x63, 0x6f, 0x70, 0x79, 0x5f, 0x74, 0x72
        /*0030*/ 	.byte	0x61, 0x69, 0x74, 0x73, 0x5f, 0x73, 0x6d, 0x31, 0x30, 0x30, 0x2e, 0x68, 0x70, 0x70, 0x00
	.type		$str$25,@object
	.size		$str$25,(__unnamed_1 - $str$25)
$str$25:
        /*003f*/ 	.byte	0x28, 0x28, 0x75, 0x69, 0x6e, 0x74, 0x33, 0x32, 0x5f, 0x74, 0x28, 0x74, 0x68, 0x72, 0x65, 0x61
        /*004f*/ 	.byte	0x64, 0x49, 0x64, 0x78, 0x2e, 0x78, 0x29, 0x20, 0x2f, 0x20, 0x33, 0x32, 0x29, 0x20, 0x25, 0x20
        /*005f*/ 	.byte	0x34, 0x29, 0x20, 0x3d, 0x3d, 0x20, 0x28, 0x28, 0x28, 0x74, 0x6d, 0x65, 0x6d, 0x5f, 0x61, 0x64
        /*006f*/ 	.byte	0x64, 0x72, 0x20, 0x3e, 0x3e, 0x20, 0x31, 0x36, 0x29, 0x20, 0x2f, 0x20, 0x33, 0x32, 0x29, 0x20
        /*007f*/ 	.byte	0x25, 0x20, 0x34, 0x29, 0x00
	.type		__unnamed_1,@object
	.size		__unnamed_1,(.L_1 - __unnamed_1)
__unnamed_1:
        /*0084*/ 	.byte	0x63, 0x6f, 0x6e, 0x73, 0x74, 0x65, 0x78, 0x70, 0x72, 0x20, 0x76, 0x6f, 0x69, 0x64, 0x20, 0x63
        /* <DEDUP_REMOVED lines=36> */
        /*02d4*/ 	.byte	0x3c, 0x30, 0x3e, 0x3e, 0x3e, 0x3e, 0x5d, 0x00
.L_1:


//--------------------- .nv.shared._ZN7cutlass13device_kernelINS_4gemm6kernel13GemmUniversalIN4cute5tupleIJiiiiEEENS1_10collective13CollectiveMmaINS1_35MainloopSm100TmaUmmaWarpSpecializedILi3ELi2ELi4ENS5_IJNS4_1CILi2EEENSA_ILi1EEESC_EEEEENS5_IJNSA_ILi64EEENSA_ILi176EEENSA_ILi256EEEEEENS_12float_e4m3_tENS5_IJlSC_lEEESJ_SK_NS4_8TiledMMAINS4_8MMA_AtomIJNS4_10MMA_TraitsINS4_19SM100_MMA_F8F6F4_SSEJSJ_SJ_fSF_SG_NS4_17integral_constantINS4_4UMMA5MajorELSR_0EEESS_NSP_INSQ_7ScaleInELST_0EEESU_EEEEEENS4_6LayoutINS5_IJSC_SC_SC_EEENS5_IJNSA_ILi0EEESZ_SZ_EEEEENS5_IJNS4_10UnderscoreES12_S12_EEEEENS4_13SM90_TMA_LOADENS4_14ComposedLayoutINS4_7SwizzleILi3ELi4ELi3EEENS4_18smem_ptr_flag_bitsILi8EEENSX_INS5_IJNSA_ILi8EEENSA_ILi128EEEEEENS5_IJS1C_SC_EEEEEEEvNS4_8identityENS4_23SM90_TMA_LOAD_MULTICASTES1G_vS1H_EENS_8epilogue10collective18CollectiveEpilogueINS1K_23Sm100TmaWarpSpecializedILi1ELi1ELi88ELb0ELb0EEEJSI_NS5_IJNSX_ISF_SC_EENSX_ISG_SC_EEEEESJ_SK_SJ_SK_NS1K_6fusion15FusionCallbacksIS1O_NS1S_17LinearCombinationISJ_fSJ_fLNS_15FloatRoundStyleE2EEESI_S1R_JEEENS4_5SM1004TMEM4LOAD25SM100_TMEM_LOAD_16dp32b8xES15_NS16_INS17_ILi0ELi4ELi3EEES1A_NSX_INS5_IJS1B_NSA_ILi16EEEEEENS5_IJS23_SC_EEEEEEENS4_39AutoVectorizingCopyWithAssumedAlignmentILi128EEENS4_14SM90_TMA_STOREES27_S29_S29_EEEvvEEEEvNT_6ParamsE --------------------------
	.section	.nv.shared._ZN7cutlass13device_kernelINS_4gemm6kernel13GemmUniversalIN4cute5tupleIJiiiiEEENS1_10collective13CollectiveMmaINS1_35MainloopSm100TmaUmmaWarpSpecializedILi3ELi2ELi4ENS5_IJNS4_1CILi2EEENSA_ILi1EEESC_EEEEENS5_IJNSA_ILi64EEENSA_ILi176EEENSA_ILi256EEEEEENS_12float_e4m3_tENS5_IJlSC_lEEESJ_SK_NS4_8TiledMMAINS4_8MMA_AtomIJNS4_10MMA_TraitsINS4_19SM100_MMA_F8F6F4_SSEJSJ_SJ_fSF_SG_NS4_17integral_constantINS4_4UMMA5MajorELSR_0EEESS_NSP_INSQ_7ScaleInELST_0EEESU_EEEEEENS4_6LayoutINS5_IJSC_SC_SC_EEENS5_IJNSA_ILi0EEESZ_SZ_EEEEENS5_IJNS4_10UnderscoreES12_S12_EEEEENS4_13SM90_TMA_LOADENS4_14ComposedLayoutINS4_7SwizzleILi3ELi4ELi3EEENS4_18smem_ptr_flag_bitsILi8EEENSX_INS5_IJNSA_ILi8EEENSA_ILi128EEEEEENS5_IJS1C_SC_EEEEEEEvNS4_8identityENS4_23SM90_TMA_LOAD_MULTICASTES1G_vS1H_EENS_8epilogue10collective18CollectiveEpilogueINS1K_23Sm100TmaWarpSpecializedILi1ELi1ELi88ELb0ELb0EEEJSI_NS5_IJNSX_ISF_SC_EENSX_ISG_SC_EEEEESJ_SK_SJ_SK_NS1K_6fusion15FusionCallbacksIS1O_NS1S_17LinearCombinationISJ_fSJ_fLNS_15FloatRoundStyleE2EEESI_S1R_JEEENS4_5SM1004TMEM4LOAD25SM100_TMEM_LOAD_16dp32b8xES15_NS16_INS17_ILi0ELi4ELi3EEES1A_NSX_INS5_IJS1B_NSA_ILi16EEEEEENS5_IJS23_SC_EEEEEEENS4_39AutoVectorizingCopyWithAssumedAlignmentILi128EEENS4_14SM90_TMA_STOREES27_S29_S29_EEEvvEEEEvNT_6ParamsE,"aw",@nobits
	.sectionflags	@""
	.align	16
	.zero		1024


//--------------------- .nv.shared.reserved.0     --------------------------
	.section	.nv.shared.reserved.0,"aw",@nobits
	.weak		__nv_reservedSMEM_offset_0_alias
	.size		__nv_reservedSMEM_offset_0_alias, 0, 64
	.other		__nv_reservedSMEM_offset_0_alias,@"STO_CUDA_RESERVED_SHARED STV_DEFAULT"
__nv_reservedSMEM_offset_0_alias:
	.zero		0
.nv.shared.reserved.0:
	.zero		64
	.weak		__nv_reservedSMEM_tcgen05_partition
	.type		__nv_reservedSMEM_tcgen05_partition,@object
	.size		__nv_reservedSMEM_tcgen05_partition,(.L_0 - __nv_reservedSMEM_tcgen05_partition)
__nv_reservedSMEM_tcgen05_partition:
	.zero		32
.L_0:


//--------------------- .nv.global                --------------------------
	.section	.nv.global,"aw",@nobits
.nv.global:
	.type		_ZN40_INTERNAL_9fd968bf_4_k_cu_40189cfd_175874cute1_E,@object
	.size		_ZN40_INTERNAL_9fd968bf_4_k_cu_40189cfd_175874cute1_E,(_ZN40_INTERNAL_9fd968bf_4_k_cu_40189cfd_175874cuda3std3__45__cpo6cbeginE - _ZN40_INTERNAL_9fd968bf_4_k_cu_40189cfd_175874cute1_E)
_ZN40_INTERNAL_9fd968bf_4_k_cu_40189cfd_175874cute1_E:
	.zero		1
	.type		_ZN40_INTERNAL_9fd968bf_4_k_cu_40189cfd_175874cuda3std3__45__cpo6cbeginE,@object
	.size		_ZN40_INTERNAL_9fd968bf_4_k_cu_40189cfd_175874cuda3std3__45__cpo6cbeginE,(_ZN40_INTERNAL_9fd968bf_4_k_cu_40189cfd_175874cuda3std3__48in_placeE - _ZN40_INTERNAL_9fd968bf_4_k_cu_40189cfd_175874cuda3std3__45__cpo6cbeginE)
_ZN40_INTERNAL_9fd968bf_4_k_cu_40189cfd_175874cuda3std3__45__cpo6cbeginE:
	.zero		1
	.type		_ZN40_INTERNAL_9fd968bf_4_k_cu_40189cfd_175874cuda3std3__48in_placeE,@object
	.size		_ZN40_INTERNAL_9fd968bf_4_k_cu_40189cfd_175874cuda3std3__48in_placeE,(_ZN40_INTERNAL_9fd968bf_4_k_cu_40189cfd_175874cuda3std6ranges3__45__cpo9iter_moveE - _ZN40_INTERNAL_9fd968bf_4_k_cu_40189cfd_175874cuda3std3__48in_placeE)
_ZN40_INTERNAL_9fd968bf_4_k_cu_40189cfd_175874cuda3std3__48in_placeE:
	.zero		1
	.type		_ZN40_INTERNAL_9fd968bf_4_k_cu_40189cfd_175874cuda3std6ranges3__45__cpo9iter_moveE,@object
	.size		_ZN40_INTERNAL_9fd968bf_4_k_cu_40189cfd_175874cuda3std6ranges3__45__cpo9iter_moveE,(_ZN40_INTERNAL_9fd968bf_4_k_cu_40189cfd_175874cuda3std3__45__cpo5beginE - _ZN40_INTERNAL_9fd968bf_4_k_cu_40189cfd_175874cuda3std6ranges3__45__cpo9iter_moveE)
_ZN40_INTERNAL_9fd968bf_4_k_cu_40189cfd_175874cuda3std6ranges3__45__cpo9iter_moveE:
	.zero		1
	.type		_ZN40_INTERNAL_9fd968bf_4_k_cu_40189cfd_175874cuda3std3__45__cpo5beginE,@object
	.size		_ZN40_INTERNAL_9fd968bf_4_k_cu_40189cfd_175874cuda3std3__45__cpo5beginE,(_ZN40_INTERNAL_9fd968bf_4_k_cu_40189cfd_175874cuda3std3__442_GLOBAL__N__9fd968bf_4_k_cu_40189cfd_175876ignoreE - _ZN40_INTERNAL_9fd968bf_4_k_cu_40189cfd_175874cuda3std3__45__cpo5beginE)
_ZN40_INTERNAL_9fd968bf_4_k_cu_40189cfd_175874cuda3std3__45__cpo5beginE:
	.zero		1
	.type		_ZN40_INTERNAL_9fd968bf_4_k_cu_40189cfd_175874cuda3std3__442_GLOBAL__N__9fd968bf_4_k_cu_40189cfd_175876ignoreE,@object
	.size		_ZN40_INTERNAL_9fd968bf_4_k_cu_40189cfd_175874cuda3std3__442_GLOBAL__N__9fd968bf_4_k_cu_40189cfd_175876ignoreE,(_ZN40_INTERNAL_9fd968bf_4_k_cu_40189cfd_175874cute7productE - _ZN40_INTERNAL_9fd968bf_4_k_cu_40189cfd_175874cuda3std3__442_GLOBAL__N__9fd968bf_4_k_cu_40189cfd_175876ignoreE)
_ZN40_INTERNAL_9fd968bf_4_k_cu_40189cfd_175874cuda3std3__442_GLOBAL__N__9fd968bf_4_k_cu_40189cfd_175876ignoreE:
	.zero		1
	.type		_ZN40_INTERNAL_9fd968bf_4_k_cu_40189cfd_175874cute7productE,@object
	.size		_ZN40_INTERNAL_9fd968bf_4_k_cu_40189cfd_175874cute7productE,(_ZN40_INTERNAL_9fd968bf_4_k_cu_40189cfd_175874cuda3std3__45__cpo3endE - _ZN40_INTERNAL_9fd968bf_4_k_cu_40189cfd_175874cute7productE)
_ZN40_INTERNAL_9fd968bf_4_k_cu_40189cfd_175874cute7productE:
	.zero		1
	.type		_ZN40_INTERNAL_9fd968bf_4_k_cu_40189cfd_175874cuda3std3__45__cpo3endE,@object
	.size		_ZN40_INTERNAL_9fd968bf_4_k_cu_40189cfd_175874cuda3std3__45__cpo3endE,(_ZN40_INTERNAL_9fd968bf_4_k_cu_40189cfd_175874cuda3std3__419piecewise_constructE - _ZN40_INTERNAL_9fd968bf_4_k_cu_40189cfd_175874cuda3std3__45__cpo3endE)
_ZN40_INTERNAL_9fd968bf_4_k_cu_40189cfd_175874cuda3std3__45__cpo3endE:
	.zero		1
	.type		_ZN40_INTERNAL_9fd968bf_4_k_cu_40189cfd_175874cuda3std3__419piecewise_constructE,@object
	.size		_ZN40_INTERNAL_9fd968bf_4_k_cu_40189cfd_175874cuda3std3__419piecewise_constructE,(_ZN40_INTERNAL_9fd968bf_4_k_cu_40189cfd_175874cuda3std3__45__cpo4cendE - _ZN40_INTERNAL_9fd968bf_4_k_cu_40189cfd_175874cuda3std3__419piecewise_constructE)
_ZN40_INTERNAL_9fd968bf_4_k_cu_40189cfd_175874cuda3std3__419piecewise_constructE:
	.zero		1
	.type		_ZN40_INTERNAL_9fd968bf_4_k_cu_40189cfd_175874cuda3std3__45__cpo4cendE,@object
	.size		_ZN40_INTERNAL_9fd968bf_4_k_cu_40189cfd_175874cuda3std3__45__cpo4cendE,(_ZN40_INTERNAL_9fd968bf_4_k_cu_40189cfd_175874cuda3std6ranges3__45__cpo4swapE - _ZN40_INTERNAL_9fd968bf_4_k_cu_40189cfd_175874cuda3std3__45__cpo4cendE)
_ZN40_INTERNAL_9fd968bf_4_k_cu_40189cfd_175874cuda3std3__45__cpo4cendE:
	.zero		1
	.type		_ZN40_INTERNAL_9fd968bf_4_k_cu_40189cfd_175874cuda3std6ranges3__45__cpo4swapE,@object
	.size		_ZN40_INTERNAL_9fd968bf_4_k_cu_40189cfd_175874cuda3std6ranges3__45__cpo4swapE,(.L_9 - _ZN40_INTERNAL_9fd968bf_4_k_cu_40189cfd_175874cuda3std6ranges3__45__cpo4swapE)
_ZN40_INTERNAL_9fd968bf_4_k_cu_40189cfd_175874cuda3std6ranges3__45__cpo4swapE:
	.zero		1
.L_9:


//--------------------- .nv.constant0._ZN7cutlass13device_kernelINS_4gemm6kernel13GemmUniversalIN4cute5tupleIJiiiiEEENS1_10collective13CollectiveMmaINS1_35MainloopSm100TmaUmmaWarpSpecializedILi3ELi2ELi4ENS5_IJNS4_1CILi2EEENSA_ILi1EEESC_EEEEENS5_IJNSA_ILi64EEENSA_ILi176EEENSA_ILi256EEEEEENS_12float_e4m3_tENS5_IJlSC_lEEESJ_SK_NS4_8TiledMMAINS4_8MMA_AtomIJNS4_10MMA_TraitsINS4_19SM100_MMA_F8F6F4_SSEJSJ_SJ_fSF_SG_NS4_17integral_constantINS4_4UMMA5MajorELSR_0EEESS_NSP_INSQ_7ScaleInELST_0EEESU_EEEEEENS4_6LayoutINS5_IJSC_SC_SC_EEENS5_IJNSA_ILi0EEESZ_SZ_EEEEENS5_IJNS4_10UnderscoreES12_S12_EEEEENS4_13SM90_TMA_LOADENS4_14ComposedLayoutINS4_7SwizzleILi3ELi4ELi3EEENS4_18smem_ptr_flag_bitsILi8EEENSX_INS5_IJNSA_ILi8EEENSA_ILi128EEEEEENS5_IJS1C_SC_EEEEEEEvNS4_8identityENS4_23SM90_TMA_LOAD_MULTICASTES1G_vS1H_EENS_8epilogue10collective18CollectiveEpilogueINS1K_23Sm100TmaWarpSpecializedILi1ELi1ELi88ELb0ELb0EEEJSI_NS5_IJNSX_ISF_SC_EENSX_ISG_SC_EEEEESJ_SK_SJ_SK_NS1K_6fusion15FusionCallbacksIS1O_NS1S_17LinearCombinationISJ_fSJ_fLNS_15FloatRoundStyleE2EEESI_S1R_JEEENS4_5SM1004TMEM4LOAD25SM100_TMEM_LOAD_16dp32b8xES15_NS16_INS17_ILi0ELi4ELi3EEES1A_NSX_INS5_IJS1B_NSA_ILi16EEEEEENS5_IJS23_SC_EEEEEEENS4_39AutoVectorizingCopyWithAssumedAlignmentILi128EEENS4_14SM90_TMA_STOREES27_S29_S29_EEEvvEEEEvNT_6ParamsE --------------------------
	.section	.nv.constant0._ZN7cutlass13device_kernelINS_4gemm6kernel13GemmUniversalIN4cute5tupleIJiiiiEEENS1_10collective13CollectiveMmaINS1_35MainloopSm100TmaUmmaWarpSpecializedILi3ELi2ELi4ENS5_IJNS4_1CILi2EEENSA_ILi1EEESC_EEEEENS5_IJNSA_ILi64EEENSA_ILi176EEENSA_ILi256EEEEEENS_12float_e4m3_tENS5_IJlSC_lEEESJ_SK_NS4_8TiledMMAINS4_8MMA_AtomIJNS4_10MMA_TraitsINS4_19SM100_MMA_F8F6F4_SSEJSJ_SJ_fSF_SG_NS4_17integral_constantINS4_4UMMA5MajorELSR_0EEESS_NSP_INSQ_7ScaleInELST_0EEESU_EEEEEENS4_6LayoutINS5_IJSC_SC_SC_EEENS5_IJNSA_ILi0EEESZ_SZ_EEEEENS5_IJNS4_10UnderscoreES12_S12_EEEEENS4_13SM90_TMA_LOADENS4_14ComposedLayoutINS4_7SwizzleILi3ELi4ELi3EEENS4_18smem_ptr_flag_bitsILi8EEENSX_INS5_IJNSA_ILi8EEENSA_ILi128EEEEEENS5_IJS1C_SC_EEEEEEEvNS4_8identityENS4_23SM90_TMA_LOAD_MULTICASTES1G_vS1H_EENS_8epilogue10collective18CollectiveEpilogueINS1K_23Sm100TmaWarpSpecializedILi1ELi1ELi88ELb0ELb0EEEJSI_NS5_IJNSX_ISF_SC_EENSX_ISG_SC_EEEEESJ_SK_SJ_SK_NS1K_6fusion15FusionCallbacksIS1O_NS1S_17LinearCombinationISJ_fSJ_fLNS_15FloatRoundStyleE2EEESI_S1R_JEEENS4_5SM1004TMEM4LOAD25SM100_TMEM_LOAD_16dp32b8xES15_NS16_INS17_ILi0ELi4ELi3EEES1A_NSX_INS5_IJS1B_NSA_ILi16EEEEEENS5_IJS23_SC_EEEEEEENS4_39AutoVectorizingCopyWithAssumedAlignmentILi128EEENS4_14SM90_TMA_STOREES27_S29_S29_EEEvvEEEEvNT_6ParamsE,"a",@progbits
	.sectionflags	@""
	.align	4
.nv.constant0._ZN7cutlass13device_kernelINS_4gemm6kernel13GemmUniversalIN4cute5tupleIJiiiiEEENS1_10collective13CollectiveMmaINS1_35MainloopSm100TmaUmmaWarpSpecializedILi3ELi2ELi4ENS5_IJNS4_1CILi2EEENSA_ILi1EEESC_EEEEENS5_IJNSA_ILi64EEENSA_ILi176EEENSA_ILi256EEEEEENS_12float_e4m3_tENS5_IJlSC_lEEESJ_SK_NS4_8TiledMMAINS4_8MMA_AtomIJNS4_10MMA_TraitsINS4_19SM100_MMA_F8F6F4_SSEJSJ_SJ_fSF_SG_NS4_17integral_constantINS4_4UMMA5MajorELSR_0EEESS_NSP_INSQ_7ScaleInELST_0EEESU_EEEEEENS4_6LayoutINS5_IJSC_SC_SC_EEENS5_IJNSA_ILi0EEESZ_SZ_EEEEENS5_IJNS4_10UnderscoreES12_S12_EEEEENS4_13SM90_TMA_LOADENS4_14ComposedLayoutINS4_7SwizzleILi3ELi4ELi3EEENS4_18smem_ptr_flag_bitsILi8EEENSX_INS5_IJNSA_ILi8EEENSA_ILi128EEEEEENS5_IJS1C_SC_EEEEEEEvNS4_8identityENS4_23SM90_TMA_LOAD_MULTICASTES1G_vS1H_EENS_8epilogue10collective18CollectiveEpilogueINS1K_23Sm100TmaWarpSpecializedILi1ELi1ELi88ELb0ELb0EEEJSI_NS5_IJNSX_ISF_SC_EENSX_ISG_SC_EEEEESJ_SK_SJ_SK_NS1K_6fusion15FusionCallbacksIS1O_NS1S_17LinearCombinationISJ_fSJ_fLNS_15FloatRoundStyleE2EEESI_S1R_JEEENS4_5SM1004TMEM4LOAD25SM100_TMEM_LOAD_16dp32b8xES15_NS16_INS17_ILi0ELi4ELi3EEES1A_NSX_INS5_IJS1B_NSA_ILi16EEEEEENS5_IJS23_SC_EEEEEEENS4_39AutoVectorizingCopyWithAssumedAlignmentILi128EEENS4_14SM90_TMA_STOREES27_S29_S29_EEEvvEEEEvNT_6ParamsE:
	.zero		2944


//--------------------- SYMBOLS --------------------------

	.type		.nv.reservedSmem.offset0,@object
	.size		.nv.reservedSmem.offset0,0x4
	.type		.nv.reservedSmem.cap,@object
	.size		.nv.reservedSmem.cap,0x4
	.type		__assertfail,@function
